	.target	sm_90a

	.elftype	@"ET_EXEC"


//--------------------- .note.nv.tkinfo           --------------------------
	.section	.note.nv.tkinfo,"",@"SHT_NOTE"
	.sectionflags	@"SHF_NOTE_NV_TKINFO"
	.tkinfo
        /*0018*/ 	.word	0x00000002
        /*0030*/ 	.string	""
        /*0030*/ 	.string	"ptxas"
        /*0030*/ 	.string	"Cuda compilation tools, release 13.0, V13.0.88"
        /*0030*/ 	.string	"Build cuda_13.0.r13.0/compiler.36424714_0"
        /*0030*/ 	.string	"-arch sm_90a -m 64 "



//--------------------- .note.nv.cuinfo           --------------------------
	.section	.note.nv.cuinfo,"",@"SHT_NOTE"
	.sectionflags	@"SHF_NOTE_NV_CUINFO"
        /*0018*/ 	.short	0x0002
        /*001a*/ 	.short	0x005a
        /*001c*/ 	.short	0x0082
	.zero		2


//--------------------- .nv.info                  --------------------------
	.section	.nv.info,"",@"SHT_CUDA_INFO"
	.align	4


	//----- nvinfo : EIATTR_REGCOUNT
	.align		4
        /*0000*/ 	.byte	0x04, 0x2f
        /*0002*/ 	.short	(.L_15 - .L_14)
	.align		4
.L_14:
        /*0004*/ 	.word	index@(_ZN7cutlass13device_kernelINS_4gemm6kernel13GemmUniversalIN4cute5tupleIJiiiiEEENS1_10collective13CollectiveMmaINS1_34MainloopSm90TmaGmmaWarpSpecializedILi4ENS5_IJNS4_1CILi1EEESB_SB_EEENS1_32KernelTmaWarpSpecializedPingpongEEENS5_IJNSA_ILi64EEENSA_ILi128EEESG_EEENS_10tfloat32_tENS5_IJlSB_lEEESI_SJ_NS4_8TiledMMAINS4_8MMA_AtomIJNS4_4SM904GMMA30MMA_64x128x8_F32TF32TF32_SS_TNILNSN_7ScaleInE1ELSP_1EEEEEENS4_6LayoutISC_NS5_IJNSA_ILi0EEEST_ST_EEEEENS5_IJNS4_10UnderscoreESW_SW_EEEEENS4_13SM90_TMA_LOADENS4_14ComposedLayoutINS4_7SwizzleILi3ELi4ELi3EEENS4_18smem_ptr_flag_bitsILi32EEENSS_INS5_IJNSA_ILi8EEENSA_ILi32EEEEEENS5_IJS16_SB_EEEEEEEvNS4_8identityESZ_S1A_vS1B_EENS_8epilogue10collective6detail29Sm90TmaWarpSpecializedAdapterINS1E_15DefaultEpilogueISI_SJ_SJ_NS1D_6thread17LinearCombinationISI_Li1EffLNS1I_9ScaleType4KindE0ELNS_15FloatRoundStyleE2ESI_EENS1_15EpilogueDefaultEEEEEvvEEEEvNT_6ParamsE)
        /*0008*/ 	.word	0x000000a8


	//----- nvinfo : EIATTR_FRAME_SIZE
	.align		4
.L_15:
        /*000c*/ 	.byte	0x04, 0x11
        /*000e*/ 	.short	(.L_17 - .L_16)
	.align		4
.L_16:
        /*0010*/ 	.word	index@(_ZN7cutlass13device_kernelINS_4gemm6kernel13GemmUniversalIN4cute5tupleIJiiiiEEENS1_10collective13CollectiveMmaINS1_34MainloopSm90TmaGmmaWarpSpecializedILi4ENS5_IJNS4_1CILi1EEESB_SB_EEENS1_32KernelTmaWarpSpecializedPingpongEEENS5_IJNSA_ILi64EEENSA_ILi128EEESG_EEENS_10tfloat32_tENS5_IJlSB_lEEESI_SJ_NS4_8TiledMMAINS4_8MMA_AtomIJNS4_4SM904GMMA30MMA_64x128x8_F32TF32TF32_SS_TNILNSN_7ScaleInE1ELSP_1EEEEEENS4_6LayoutISC_NS5_IJNSA_ILi0EEEST_ST_EEEEENS5_IJNS4_10UnderscoreESW_SW_EEEEENS4_13SM90_TMA_LOADENS4_14ComposedLayoutINS4_7SwizzleILi3ELi4ELi3EEENS4_18smem_ptr_flag_bitsILi32EEENSS_INS5_IJNSA_ILi8EEENSA_ILi32EEEEEENS5_IJS16_SB_EEEEEEEvNS4_8identityESZ_S1A_vS1B_EENS_8epilogue10collective6detail29Sm90TmaWarpSpecializedAdapterINS1E_15DefaultEpilogueISI_SJ_SJ_NS1D_6thread17LinearCombinationISI_Li1EffLNS1I_9ScaleType4KindE0ELNS_15FloatRoundStyleE2ESI_EENS1_15EpilogueDefaultEEEEEvvEEEEvNT_6ParamsE)
        /*0014*/ 	.word	0x00000000


	//----- nvinfo : EIATTR_MIN_STACK_SIZE
	.align		4
.L_17:
        /*0018*/ 	.byte	0x04, 0x12
        /*001a*/ 	.short	(.L_19 - .L_18)
	.align		4
.L_18:
        /*001c*/ 	.word	index@(_ZN7cutlass13device_kernelINS_4gemm6kernel13GemmUniversalIN4cute5tupleIJiiiiEEENS1_10collective13CollectiveMmaINS1_34MainloopSm90TmaGmmaWarpSpecializedILi4ENS5_IJNS4_1CILi1EEESB_SB_EEENS1_32KernelTmaWarpSpecializedPingpongEEENS5_IJNSA_ILi64EEENSA_ILi128EEESG_EEENS_10tfloat32_tENS5_IJlSB_lEEESI_SJ_NS4_8TiledMMAINS4_8MMA_AtomIJNS4_4SM904GMMA30MMA_64x128x8_F32TF32TF32_SS_TNILNSN_7ScaleInE1ELSP_1EEEEEENS4_6LayoutISC_NS5_IJNSA_ILi0EEEST_ST_EEEEENS5_IJNS4_10UnderscoreESW_SW_EEEEENS4_13SM90_TMA_LOADENS4_14ComposedLayoutINS4_7SwizzleILi3ELi4ELi3EEENS4_18smem_ptr_flag_bitsILi32EEENSS_INS5_IJNSA_ILi8EEENSA_ILi32EEEEEENS5_IJS16_SB_EEEEEEEvNS4_8identityESZ_S1A_vS1B_EENS_8epilogue10collective6detail29Sm90TmaWarpSpecializedAdapterINS1E_15DefaultEpilogueISI_SJ_SJ_NS1D_6thread17LinearCombinationISI_Li1EffLNS1I_9ScaleType4KindE0ELNS_15FloatRoundStyleE2ESI_EENS1_15EpilogueDefaultEEEEEvvEEEEvNT_6ParamsE)
        /*0020*/ 	.word	0x00000000
.L_19:


//--------------------- .nv.compat                --------------------------
	.section	.nv.compat,"",@"SHT_CUDA_COMPAT_INFO"
	.align	4
        /*0000*/ 	.byte	0x02, 0x09, 0x01, 0x00, 0x02, 0x02, 0x04, 0x00, 0x02, 0x05, 0x05, 0x00, 0x03, 0x07, 0x01, 0x01
        /*0010*/ 	.byte	0x02, 0x03, 0x01, 0x00, 0x02, 0x06, 0x01, 0x00, 0x04, 0x0b, 0x08, 0x00, 0x00, 0x00, 0x00, 0x00
        /*0020*/ 	.byte	0x00, 0x00, 0x00, 0x00


//--------------------- .nv.info._ZN7cutlass13device_kernelINS_4gemm6kernel13GemmUniversalIN4cute5tupleIJiiiiEEENS1_10collective13CollectiveMmaINS1_34MainloopSm90TmaGmmaWarpSpecializedILi4ENS5_IJNS4_1CILi1EEESB_SB_EEENS1_32KernelTmaWarpSpecializedPingpongEEENS5_IJNSA_ILi64EEENSA_ILi128EEESG_EEENS_10tfloat32_tENS5_IJlSB_lEEESI_SJ_NS4_8TiledMMAINS4_8MMA_AtomIJNS4_4SM904GMMA30MMA_64x128x8_F32TF32TF32_SS_TNILNSN_7ScaleInE1ELSP_1EEEEEENS4_6LayoutISC_NS5_IJNSA_ILi0EEEST_ST_EEEEENS5_IJNS4_10UnderscoreESW_SW_EEEEENS4_13SM90_TMA_LOADENS4_14ComposedLayoutINS4_7SwizzleILi3ELi4ELi3EEENS4_18smem_ptr_flag_bitsILi32EEENSS_INS5_IJNSA_ILi8EEENSA_ILi32EEEEEENS5_IJS16_SB_EEEEEEEvNS4_8identityESZ_S1A_vS1B_EENS_8epilogue10collective6detail29Sm90TmaWarpSpecializedAdapterINS1E_15DefaultEpilogueISI_SJ_SJ_NS1D_6thread17LinearCombinationISI_Li1EffLNS1I_9ScaleType4KindE0ELNS_15FloatRoundStyleE2ESI_EENS1_15EpilogueDefaultEEEEEvvEEEEvNT_6ParamsE --------------------------
	.section	.nv.info._ZN7cutlass13device_kernelINS_4gemm6kernel13GemmUniversalIN4cute5tupleIJiiiiEEENS1_10collective13CollectiveMmaINS1_34MainloopSm90TmaGmmaWarpSpecializedILi4ENS5_IJNS4_1CILi1EEESB_SB_EEENS1_32KernelTmaWarpSpecializedPingpongEEENS5_IJNSA_ILi64EEENSA_ILi128EEESG_EEENS_10tfloat32_tENS5_IJlSB_lEEESI_SJ_NS4_8TiledMMAINS4_8MMA_AtomIJNS4_4SM904GMMA30MMA_64x128x8_F32TF32TF32_SS_TNILNSN_7ScaleInE1ELSP_1EEEEEENS4_6LayoutISC_NS5_IJNSA_ILi0EEEST_ST_EEEEENS5_IJNS4_10UnderscoreESW_SW_EEEEENS4_13SM90_TMA_LOADENS4_14ComposedLayoutINS4_7SwizzleILi3ELi4ELi3EEENS4_18smem_ptr_flag_bitsILi32EEENSS_INS5_IJNSA_ILi8EEENSA_ILi32EEEEEENS5_IJS16_SB_EEEEEEEvNS4_8identityESZ_S1A_vS1B_EENS_8epilogue10collective6detail29Sm90TmaWarpSpecializedAdapterINS1E_15DefaultEpilogueISI_SJ_SJ_NS1D_6thread17LinearCombinationISI_Li1EffLNS1I_9ScaleType4KindE0ELNS_15FloatRoundStyleE2ESI_EENS1_15EpilogueDefaultEEEEEvvEEEEvNT_6ParamsE,"",@"SHT_CUDA_INFO"
	.sectionflags	@""
	.align	4


	//----- nvinfo : EIATTR_CUDA_API_VERSION
	.align		4
        /*0000*/ 	.byte	0x04, 0x37
        /*0002*/ 	.short	(.L_21 - .L_20)
.L_20:
        /*0004*/ 	.word	0x00000082


	//----- nvinfo : EIATTR_KPARAM_INFO
	.align		4
.L_21:
        /*0008*/ 	.byte	0x04, 0x17
        /*000a*/ 	.short	(.L_23 - .L_22)
.L_22:
        /*000c*/ 	.word	0x00000000
        /*0010*/ 	.short	0x0000
        /*0012*/ 	.short	0x0070
        /*0014*/ 	.byte	0x00, 0xf0, 0x01, 0x10


	//----- nvinfo : EIATTR_SPARSE_MMA_MASK
	.align		4
.L_23:
        /*0018*/ 	.byte	0x03, 0x50
        /*001a*/ 	.short	0x0000


	//----- nvinfo : EIATTR_MAXREG_COUNT
	.align		4
        /*001c*/ 	.byte	0x03, 0x1b
        /*001e*/ 	.short	0x00a8


	//----- nvinfo : EIATTR_NUM_BARRIERS
	.align		4
        /*0020*/ 	.byte	0x02, 0x4c
        /*0022*/ 	.byte	0x01
	.zero		1


	//----- nvinfo : EIATTR_EXTERNS
	.align		4
        /*0024*/ 	.byte	0x04, 0x0f
        /*0026*/ 	.short	(.L_25 - .L_24)


	//   ....[0]....
	.align		4
.L_24:
        /*0028*/ 	.word	index@(__assertfail)


	//----- nvinfo : EIATTR_MERCURY_ISA_VERSION
	.align		4
.L_25:
        /*002c*/ 	.byte	0x03, 0x5f
        /*002e*/ 	.short	0x0101


	//----- nvinfo : EIATTR_INT_WARP_WIDE_INSTR_OFFSETS
	.align		4
        /*0030*/ 	.byte	0x04, 0x31
        /*0032*/ 	.short	(.L_27 - .L_26)


	//   ....[0]....
.L_26:
        /*0034*/ 	.word	0x00000470


	//   ....[1]....
        /*0038*/ 	.word	0x00000490


	//   ....[2]....
        /*003c*/ 	.word	0x00000510


	//   ....[3]....
        /*0040*/ 	.word	0x00000520


	//   ....[4]....
        /*0044*/ 	.word	0x00000530


	//   ....[5]....
        /*0048*/ 	.word	0x00000550


	//   ....[6]....
        /*004c*/ 	.word	0x000005b0


	//   ....[7]....
        /*0050*/ 	.word	0x000005d0


	//----- nvinfo : EIATTR_COOP_GROUP_MASK_REGIDS
	.align		4
.L_27:
        /*0054*/ 	.byte	0x04, 0x29
        /*0056*/ 	.short	(.L_29 - .L_28)


	//   ....[0]....
.L_28:
        /*0058*/ 	.word	0xffffffff


	//   ....[1]....
        /*005c*/ 	.word	0xffffffff


	//   ....[2]....
        /*0060*/ 	.word	0xffffffff


	//   ....[3]....
        /*0064*/ 	.word	0xffffffff


	//   ....[4]....
        /*0068*/ 	.word	0xffffffff


	//   ....[5]....
        /*006c*/ 	.word	0xffffffff


	//----- nvinfo : EIATTR_COOP_GROUP_INSTR_OFFSETS
	.align		4
.L_29:
        /*0070*/ 	.byte	0x04, 0x28
        /*0072*/ 	.short	(.L_31 - .L_30)


	//   ....[0]....
.L_30:
        /*0074*/ 	.word	0x00000050


	//   ....[1]....
        /*0078*/ 	.word	0x00000080


	//   ....[2]....
        /*007c*/ 	.word	0x00000180


	//   ....[3]....
        /*0080*/ 	.word	0x00000390


	//   ....[4]....
        /*0084*/ 	.word	0x000003d0


	//   ....[5]....
        /*0088*/ 	.word	0x00000410


	//----- nvinfo : EIATTR_REG_RECONFIG
	.align		4
.L_31:
        /*008c*/ 	.byte	0x01, 0x54
	.zero		2


	//----- nvinfo : EIATTR_SYSCALL_OFFSETS
	.align		4
        /*0090*/ 	.byte	0x04, 0x46
        /*0092*/ 	.short	(.L_33 - .L_32)


	//   ....[0]....
.L_32:
        /*0094*/ 	.word	0x00001770


	//----- nvinfo : EIATTR_MBARRIER_INSTR_OFFSETS
	.align		4
.L_33:
        /*0098*/ 	.byte	0x04, 0x39
        /*009a*/ 	.short	(.L_35 - .L_34)


	//   ....[0]....
.L_34:
        /*009c*/ 	.word	0x00000300
        /*00a0*/ 	.word	0x000000ff
        /*00a4*/ 	.word	0x00000000
        /*00a8*/ 	.short	0x0100
        /*00aa*/ 	.byte	0x09
	.zero		1


	//   ....[1]....
        /*00ac*/ 	.word	0x00000310
        /*00b0*/ 	.word	0x000000ff
        /*00b4*/ 	.word	0x00000020
        /*00b8*/ 	.short	0x0100
        /*00ba*/ 	.byte	0x09
	.zero		1


	//   ....[2]....
        /*00bc*/ 	.word	0x00000320
        /*00c0*/ 	.word	0x000000ff
        /*00c4*/ 	.word	0x00000008
        /*00c8*/ 	.short	0x0100
        /*00ca*/ 	.byte	0x09
	.zero		1


	//   ....[3]....
        /*00cc*/ 	.word	0x00000330
        /*00d0*/ 	.word	0x000000ff
        /*00d4*/ 	.word	0x00000028
        /*00d8*/ 	.short	0x0100
        /*00da*/ 	.byte	0x09
	.zero		1


	//   ....[4]....
        /*00dc*/ 	.word	0x00000340
        /*00e0*/ 	.word	0x000000ff
        /*00e4*/ 	.word	0x00000010
        /*00e8*/ 	.short	0x0100
        /*00ea*/ 	.byte	0x09
	.zero		1


	//   ....[5]....
        /*00ec*/ 	.word	0x00000350
        /*00f0*/ 	.word	0x000000ff
        /*00f4*/ 	.word	0x00000030
        /*00f8*/ 	.short	0x0100
        /*00fa*/ 	.byte	0x09
	.zero		1


	//   ....[6]....
        /*00fc*/ 	.word	0x00000360
        /*0100*/ 	.word	0x000000ff
        /*0104*/ 	.word	0x00000018
        /*0108*/ 	.short	0x0100
        /*010a*/ 	.byte	0x09
	.zero		1


	//   ....[7]....
        /*010c*/ 	.word	0x00000370
        /*0110*/ 	.word	0x000000ff
        /*0114*/ 	.word	0x00000038
        /*0118*/ 	.short	0x0100
        /*011a*/ 	.byte	0x09
	.zero		1


	//   ....[8]....
        /*011c*/ 	.word	0x000005f0
        /*0120*/ 	.word	0x000000ff
        /*0124*/ 	.word	0x00000070
        /*0128*/ 	.short	0x0100
        /*012a*/ 	.byte	0x09
	.zero		1


	//   ....[9]....
        /*012c*/ 	.word	0x00000600
        /*0130*/ 	.word	0x000000ff
        /*0134*/ 	.word	0x00000078
        /*0138*/ 	.short	0x0100
        /*013a*/ 	.byte	0x09
	.zero		1


	//   ....[10]....
        /*013c*/ 	.word	0x00000640
        /*0140*/ 	.word	0x000000ff
        /*0144*/ 	.word	0x00000050
        /*0148*/ 	.short	0x0100
        /*014a*/ 	.byte	0x0a
	.zero		1


	//   ....[11]....
        /*014c*/ 	.word	0x00000660
        /*0150*/ 	.word	0x000000ff
        /*0154*/ 	.word	0x00000058
        /*0158*/ 	.short	0x0100
        /*015a*/ 	.byte	0x0a
	.zero		1


	//   ....[12]....
        /*015c*/ 	.word	0x00000670
        /*0160*/ 	.word	0x000000ff
        /*0164*/ 	.word	0x00000060
        /*0168*/ 	.short	0x0100
        /*016a*/ 	.byte	0x0a
	.zero		1


	//   ....[13]....
        /*016c*/ 	.word	0x00000680
        /*0170*/ 	.word	0x000000ff
        /*0174*/ 	.word	0x00000068
        /*0178*/ 	.short	0x0100
        /*017a*/ 	.byte	0x0a
	.zero		1


	//   ....[14]....
        /*017c*/ 	.word	0x00001630
        /*0180*/ 	.word	0x0000005f
        /*0184*/ 	.word	0xfffffff8
        /*0188*/ 	.short	0x010a
        /*018a*/ 	.byte	0x3f
	.zero		1


	//   ....[15]....
        /*018c*/ 	.word	0x00001800
        /*0190*/ 	.word	0x00000003
        /*0194*/ 	.word	0x00000000
        /*0198*/ 	.short	0x010a
        /*019a*/ 	.byte	0x3f
	.zero		1


	//   ....[16]....
        /*019c*/ 	.word	0x00001860
        /*01a0*/ 	.word	0x00000003
        /*01a4*/ 	.word	0x00000000
        /*01a8*/ 	.short	0x010a
        /*01aa*/ 	.byte	0x3f
	.zero		1


	//   ....[17]....
        /*01ac*/ 	.word	0x00002100
        /*01b0*/ 	.word	0x000000ff
        /*01b4*/ 	.word	0x00000000
        /*01b8*/ 	.short	0x010a
        /*01ba*/ 	.byte	0x04
	.zero		1


	//   ....[18]....
        /*01bc*/ 	.word	0x00002140
        /*01c0*/ 	.word	0x000000ff
        /*01c4*/ 	.word	0x00000000
        /*01c8*/ 	.short	0x010a
        /*01ca*/ 	.byte	0x04
	.zero		1


	//   ....[19]....
        /*01cc*/ 	.word	0x000028f0
        /*01d0*/ 	.word	0x000000ff
        /*01d4*/ 	.word	0x00000000
        /*01d8*/ 	.short	0x0101
        /*01da*/ 	.byte	0x04
	.zero		1


	//   ....[20]....
        /*01dc*/ 	.word	0x000029e0
        /*01e0*/ 	.word	0x00000063
        /*01e4*/ 	.word	0x00000000
        /*01e8*/ 	.short	0x0101
        /*01ea*/ 	.byte	0x32
	.zero		1


	//   ....[21]....
        /*01ec*/ 	.word	0x00002aa0
        /*01f0*/ 	.word	0x000000ff
        /*01f4*/ 	.word	0x00000000
        /*01f8*/ 	.short	0x0101
        /*01fa*/ 	.byte	0x04
	.zero		1


	//   ....[22]....
        /*01fc*/ 	.word	0x00002af0
        /*0200*/ 	.word	0x0000005f
        /*0204*/ 	.word	0x00000008
        /*0208*/ 	.short	0x010a
        /*020a*/ 	.byte	0x3f
	.zero		1


	//   ....[23]....
        /*020c*/ 	.word	0x00006bd0
        /*0210*/ 	.word	0x00000060
        /*0214*/ 	.word	0x00000000
        /*0218*/ 	.short	0x0101
        /*021a*/ 	.byte	0x32
	.zero		1


	//   ....[24]....
        /*021c*/ 	.word	0x000075e0
        /*0220*/ 	.word	0x00000007
        /*0224*/ 	.word	0x00000020
        /*0228*/ 	.short	0x010a
        /*022a*/ 	.byte	0x3f
	.zero		1


	//   ....[25]....
        /*022c*/ 	.word	0x00007bb0
        /*0230*/ 	.word	0x00000003
        /*0234*/ 	.word	0x00000078
        /*0238*/ 	.short	0x0101
        /*023a*/ 	.byte	0x3f
	.zero		1


	//   ....[26]....
        /*023c*/ 	.word	0x00008320
        /*0240*/ 	.word	0x00000007
        /*0244*/ 	.word	0x00000000
        /*0248*/ 	.short	0x010a
        /*024a*/ 	.byte	0x3f
	.zero		1


	//   ....[27]....
        /*024c*/ 	.word	0x000083a0
        /*0250*/ 	.word	0x00000009
        /*0254*/ 	.word	0x00000000
        /*0258*/ 	.short	0x010a
        /*025a*/ 	.byte	0x3f
	.zero		1


	//   ....[28]....
        /*025c*/ 	.word	0x00008430
        /*0260*/ 	.word	0x00000006
        /*0264*/ 	.word	0x00000000
        /*0268*/ 	.short	0x010a
        /*026a*/ 	.byte	0x3f
	.zero		1


	//   ....[29]....
        /*026c*/ 	.word	0x000084c0
        /*0270*/ 	.word	0x00000003
        /*0274*/ 	.word	0x00000000
        /*0278*/ 	.short	0x010a
        /*027a*/ 	.byte	0x3f
	.zero		1


	//   ....[30]....
        /*027c*/ 	.word	0x00008520
        /*0280*/ 	.word	0x0000005f
        /*0284*/ 	.word	0xfffffff8
        /*0288*/ 	.short	0x010a
        /*028a*/ 	.byte	0x3f
	.zero		1


	//   ....[31]....
        /*028c*/ 	.word	0x00008570
        /*0290*/ 	.word	0x00000003
        /*0294*/ 	.word	0x00000000
        /*0298*/ 	.short	0x010a
        /*029a*/ 	.byte	0x3f
	.zero		1


	//   ....[32]....
        /*029c*/ 	.word	0x000085d0
        /*02a0*/ 	.word	0x00000004
        /*02a4*/ 	.word	0x00000000
        /*02a8*/ 	.short	0x010a
        /*02aa*/ 	.byte	0x3f
	.zero		1


	//   ....[33]....
        /*02ac*/ 	.word	0x00008620
        /*02b0*/ 	.word	0x0000005f
        /*02b4*/ 	.word	0x00000008
        /*02b8*/ 	.short	0x010a
        /*02ba*/ 	.byte	0x3f
	.zero		1


	//   ....[34]....
        /*02bc*/ 	.word	0x000086f0
        /*02c0*/ 	.word	0x00000007
        /*02c4*/ 	.word	0x00000020
        /*02c8*/ 	.short	0x010a
        /*02ca*/ 	.byte	0x3f
	.zero		1


	//   ....[35]....
        /*02cc*/ 	.word	0x000087c0
        /*02d0*/ 	.word	0x00000007
        /*02d4*/ 	.word	0x00000000
        /*02d8*/ 	.short	0x010a
        /*02da*/ 	.byte	0x3f
	.zero		1


	//   ....[36]....
        /*02dc*/ 	.word	0x00008810
        /*02e0*/ 	.word	0x00000009
        /*02e4*/ 	.word	0x00000000
        /*02e8*/ 	.short	0x010a
        /*02ea*/ 	.byte	0x3f
	.zero		1


	//   ....[37]....
        /*02ec*/ 	.word	0x00008860
        /*02f0*/ 	.word	0x00000006
        /*02f4*/ 	.word	0x00000000
        /*02f8*/ 	.short	0x010a
        /*02fa*/ 	.byte	0x3f
	.zero		1


	//----- nvinfo : EIATTR_NUM_MBARRIERS
	.align		4
.L_35:
        /*02fc*/ 	.byte	0x03, 0x38
        /*02fe*/ 	.short	0x000e


	//----- nvinfo : EIATTR_EXIT_INSTR_OFFSETS
	.align		4
        /*0300*/ 	.byte	0x04, 0x1c
        /*0302*/ 	.short	(.L_37 - .L_36)


	//   ....[0]....
.L_36:
        /*0304*/ 	.word	0x00001240


	//   ....[1]....
        /*0308*/ 	.word	0x000012a0


	//   ....[2]....
        /*030c*/ 	.word	0x00007310


	//   ....[3]....
        /*0310*/ 	.word	0x00007340


	//   ....[4]....
        /*0314*/ 	.word	0x00008510


	//----- nvinfo : EIATTR_MAX_THREADS
	.align		4
.L_37:
        /*0318*/ 	.byte	0x04, 0x05
        /*031a*/ 	.short	(.L_39 - .L_38)
.L_38:
        /*031c*/ 	.word	0x00000180
        /*0320*/ 	.word	0x00000001
        /*0324*/ 	.word	0x00000001


	//----- nvinfo : EIATTR_CRS_STACK_SIZE
	.align		4
.L_39:
        /*0328*/ 	.byte	0x04, 0x1e
        /*032a*/ 	.short	(.L_41 - .L_40)
.L_40:
        /*032c*/ 	.word	0x00000000


	//----- nvinfo : EIATTR_CBANK_PARAM_SIZE
	.align		4
.L_41:
        /*0330*/ 	.byte	0x03, 0x19
        /*0332*/ 	.short	0x0470


	//----- nvinfo : EIATTR_PARAM_CBANK
	.align		4
        /*0334*/ 	.byte	0x04, 0x0a
        /*0336*/ 	.short	(.L_43 - .L_42)
	.align		4
.L_42:
        /*0338*/ 	.word	index@(.nv.constant0._ZN7cutlass13device_kernelINS_4gemm6kernel13GemmUniversalIN4cute5tupleIJiiiiEEENS1_10collective13CollectiveMmaINS1_34MainloopSm90TmaGmmaWarpSpecializedILi4ENS5_IJNS4_1CILi1EEESB_SB_EEENS1_32KernelTmaWarpSpecializedPingpongEEENS5_IJNSA_ILi64EEENSA_ILi128EEESG_EEENS_10tfloat32_tENS5_IJlSB_lEEESI_SJ_NS4_8TiledMMAINS4_8MMA_AtomIJNS4_4SM904GMMA30MMA_64x128x8_F32TF32TF32_SS_TNILNSN_7ScaleInE1ELSP_1EEEEEENS4_6LayoutISC_NS5_IJNSA_ILi0EEEST_ST_EEEEENS5_IJNS4_10UnderscoreESW_SW_EEEEENS4_13SM90_TMA_LOADENS4_14ComposedLayoutINS4_7SwizzleILi3ELi4ELi3EEENS4_18smem_ptr_flag_bitsILi32EEENSS_INS5_IJNSA_ILi8EEENSA_ILi32EEEEEENS5_IJS16_SB_EEEEEEEvNS4_8identityESZ_S1A_vS1B_EENS_8epilogue10collective6detail29Sm90TmaWarpSpecializedAdapterINS1E_15DefaultEpilogueISI_SJ_SJ_NS1D_6thread17LinearCombinationISI_Li1EffLNS1I_9ScaleType4KindE0ELNS_15FloatRoundStyleE2ESI_EENS1_15EpilogueDefaultEEEEEvvEEEEvNT_6ParamsE)
        /*033c*/ 	.short	0x0210
        /*033e*/ 	.short	0x0470


	//----- nvinfo : EIATTR_SW_WAR
	.align		4
.L_43:
        /*0340*/ 	.byte	0x04, 0x36
        /*0342*/ 	.short	(.L_45 - .L_44)
.L_44:
        /*0344*/ 	.word	0x00000008
.L_45:


//--------------------- .nv.callgraph             --------------------------
	.section	.nv.callgraph,"",@"SHT_CUDA_CALLGRAPH"
	.align	4
	.sectionentsize	8
	.align		4
        /*0000*/ 	.word	0x00000000
	.align		4
        /*0004*/ 	.word	0xffffffff
	.align		4
        /*0008*/ 	.word	index@(_ZN7cutlass13device_kernelINS_4gemm6kernel13GemmUniversalIN4cute5tupleIJiiiiEEENS1_10collective13CollectiveMmaINS1_34MainloopSm90TmaGmmaWarpSpecializedILi4ENS5_IJNS4_1CILi1EEESB_SB_EEENS1_32KernelTmaWarpSpecializedPingpongEEENS5_IJNSA_ILi64EEENSA_ILi128EEESG_EEENS_10tfloat32_tENS5_IJlSB_lEEESI_SJ_NS4_8TiledMMAINS4_8MMA_AtomIJNS4_4SM904GMMA30MMA_64x128x8_F32TF32TF32_SS_TNILNSN_7ScaleInE1ELSP_1EEEEEENS4_6LayoutISC_NS5_IJNSA_ILi0EEEST_ST_EEEEENS5_IJNS4_10UnderscoreESW_SW_EEEEENS4_13SM90_TMA_LOADENS4_14ComposedLayoutINS4_7SwizzleILi3ELi4ELi3EEENS4_18smem_ptr_flag_bitsILi32EEENSS_INS5_IJNSA_ILi8EEENSA_ILi32EEEEEENS5_IJS16_SB_EEEEEEEvNS4_8identityESZ_S1A_vS1B_EENS_8epilogue10collective6detail29Sm90TmaWarpSpecializedAdapterINS1E_15DefaultEpilogueISI_SJ_SJ_NS1D_6thread17LinearCombinationISI_Li1EffLNS1I_9ScaleType4KindE0ELNS_15FloatRoundStyleE2ESI_EENS1_15EpilogueDefaultEEEEEvvEEEEvNT_6ParamsE)
	.align		4
        /*000c*/ 	.word	index@(__assertfail)
	.align		4
        /*0010*/ 	.word	0x00000000
	.align		4
        /*0014*/ 	.word	0xfffffffe
	.align		4
        /*0018*/ 	.word	0x00000000
	.align		4
        /*001c*/ 	.word	0xfffffffd
	.align		4
        /*0020*/ 	.word	0x00000000
	.align		4
        /*0024*/ 	.word	0xfffffffc


//--------------------- .nv.constant4             --------------------------
	.section	.nv.constant4,"a",@progbits
	.align	8
	.align		8
.nv.constant4:
        /*0000*/ 	.dword	__assertfail
	.align		8
        /*0008*/ 	.dword	__unnamed_1
	.align		8
        /*0010*/ 	.dword	_ZN40_INTERNAL_01996901_4_k_cu_516a92ce_237114cuda3std3__45__cpo5beginE
	.align		8
        /*0018*/ 	.dword	_ZN40_INTERNAL_01996901_4_k_cu_516a92ce_237114cuda3std3__45__cpo3endE
	.align		8
        /*0020*/ 	.dword	_ZN40_INTERNAL_01996901_4_k_cu_516a92ce_237114cuda3std3__45__cpo6cbeginE
	.align		8
        /*0028*/ 	.dword	_ZN40_INTERNAL_01996901_4_k_cu_516a92ce_237114cuda3std3__45__cpo4cendE
	.align		8
        /*0030*/ 	.dword	_ZN40_INTERNAL_01996901_4_k_cu_516a92ce_237114cuda3std3__442_GLOBAL__N__01996901_4_k_cu_516a92ce_237116ignoreE
	.align		8
        /*0038*/ 	.dword	_ZN40_INTERNAL_01996901_4_k_cu_516a92ce_237114cuda3std3__419piecewise_constructE
	.align		8
        /*0040*/ 	.dword	_ZN40_INTERNAL_01996901_4_k_cu_516a92ce_237114cuda3std3__48in_placeE
	.align		8
        /*0048*/ 	.dword	_ZN40_INTERNAL_01996901_4_k_cu_516a92ce_237114cuda3std6ranges3__45__cpo4swapE
	.align		8
        /*0050*/ 	.dword	_ZN40_INTERNAL_01996901_4_k_cu_516a92ce_237114cuda3std6ranges3__45__cpo9iter_moveE
	.align		8
        /*0058*/ 	.dword	_ZN40_INTERNAL_01996901_4_k_cu_516a92ce_237114cute7productE
	.align		8
        /*0060*/ 	.dword	_ZN40_INTERNAL_01996901_4_k_cu_516a92ce_237114cute1_E
	.align		8
        /*0068*/ 	.dword	$str$22
	.align		8
        /*0070*/ 	.dword	$str$23


//--------------------- .text._ZN7cutlass13device_kernelINS_4gemm6kernel13GemmUniversalIN4cute5tupleIJiiiiEEENS1_10collective13CollectiveMmaINS1_34MainloopSm90TmaGmmaWarpSpecializedILi4ENS5_IJNS4_1CILi1EEESB_SB_EEENS1_32KernelTmaWarpSpecializedPingpongEEENS5_IJNSA_ILi64EEENSA_ILi128EEESG_EEENS_10tfloat32_tENS5_IJlSB_lEEESI_SJ_NS4_8TiledMMAINS4_8MMA_AtomIJNS4_4SM904GMMA30MMA_64x128x8_F32TF32TF32_SS_TNILNSN_7ScaleInE1ELSP_1EEEEEENS4_6LayoutISC_NS5_IJNSA_ILi0EEEST_ST_EEEEENS5_IJNS4_10UnderscoreESW_SW_EEEEENS4_13SM90_TMA_LOADENS4_14ComposedLayoutINS4_7SwizzleILi3ELi4ELi3EEENS4_18smem_ptr_flag_bitsILi32EEENSS_INS5_IJNSA_ILi8EEENSA_ILi32EEEEEENS5_IJS16_SB_EEEEEEEvNS4_8identityESZ_S1A_vS1B_EENS_8epilogue10collective6detail29Sm90TmaWarpSpecializedAdapterINS1E_15DefaultEpilogueISI_SJ_SJ_NS1D_6thread17LinearCombinationISI_Li1EffLNS1I_9ScaleType4KindE0ELNS_15FloatRoundStyleE2ESI_EENS1_15EpilogueDefaultEEEEEvvEEEEvNT_6ParamsE --------------------------
	.section	.text._ZN7cutlass13device_kernelINS_4gemm6kernel13GemmUniversalIN4cute5tupleIJiiiiEEENS1_10collective13CollectiveMmaINS1_34MainloopSm90TmaGmmaWarpSpecializedILi4ENS5_IJNS4_1CILi1EEESB_SB_EEENS1_32KernelTmaWarpSpecializedPingpongEEENS5_IJNSA_ILi64EEENSA_ILi128EEESG_EEENS_10tfloat32_tENS5_IJlSB_lEEESI_SJ_NS4_8TiledMMAINS4_8MMA_AtomIJNS4_4SM904GMMA30MMA_64x128x8_F32TF32TF32_SS_TNILNSN_7ScaleInE1ELSP_1EEEEEENS4_6LayoutISC_NS5_IJNSA_ILi0EEEST_ST_EEEEENS5_IJNS4_10UnderscoreESW_SW_EEEEENS4_13SM90_TMA_LOADENS4_14ComposedLayoutINS4_7SwizzleILi3ELi4ELi3EEENS4_18smem_ptr_flag_bitsILi32EEENSS_INS5_IJNSA_ILi8EEENSA_ILi32EEEEEENS5_IJS16_SB_EEEEEEEvNS4_8identityESZ_S1A_vS1B_EENS_8epilogue10collective6detail29Sm90TmaWarpSpecializedAdapterINS1E_15DefaultEpilogueISI_SJ_SJ_NS1D_6thread17LinearCombinationISI_Li1EffLNS1I_9ScaleType4KindE0ELNS_15FloatRoundStyleE2ESI_EENS1_15EpilogueDefaultEEEEEvvEEEEvNT_6ParamsE,"ax",@progbits
	.align	128
.text._ZN7cutlass13device_kernelINS_4gemm6kernel13GemmUniversalIN4cute5tupleIJiiiiEEENS1_10collective13CollectiveMmaINS1_34MainloopSm90TmaGmmaWarpSpecializedILi4ENS5_IJNS4_1CILi1EEESB_SB_EEENS1_32KernelTmaWarpSpecializedPingpongEEENS5_IJNSA_ILi64EEENSA_ILi128EEESG_EEENS_10tfloat32_tENS5_IJlSB_lEEESI_SJ_NS4_8TiledMMAINS4_8MMA_AtomIJNS4_4SM904GMMA30MMA_64x128x8_F32TF32TF32_SS_TNILNSN_7ScaleInE1ELSP_1EEEEEENS4_6LayoutISC_NS5_IJNSA_ILi0EEEST_ST_EEEEENS5_IJNS4_10UnderscoreESW_SW_EEEEENS4_13SM90_TMA_LOADENS4_14ComposedLayoutINS4_7SwizzleILi3ELi4ELi3EEENS4_18smem_ptr_flag_bitsILi32EEENSS_INS5_IJNSA_ILi8EEENSA_ILi32EEEEEENS5_IJS16_SB_EEEEEEEvNS4_8identityESZ_S1A_vS1B_EENS_8epilogue10collective6detail29Sm90TmaWarpSpecializedAdapterINS1E_15DefaultEpilogueISI_SJ_SJ_NS1D_6thread17LinearCombinationISI_Li1EffLNS1I_9ScaleType4KindE0ELNS_15FloatRoundStyleE2ESI_EENS1_15EpilogueDefaultEEEEEvvEEEEvNT_6ParamsE:
        .type           _ZN7cutlass13device_kernelINS_4gemm6kernel13GemmUniversalIN4cute5tupleIJiiiiEEENS1_10collective13CollectiveMmaINS1_34MainloopSm90TmaGmmaWarpSpecializedILi4ENS5_IJNS4_1CILi1EEESB_SB_EEENS1_32KernelTmaWarpSpecializedPingpongEEENS5_IJNSA_ILi64EEENSA_ILi128EEESG_EEENS_10tfloat32_tENS5_IJlSB_lEEESI_SJ_NS4_8TiledMMAINS4_8MMA_AtomIJNS4_4SM904GMMA30MMA_64x128x8_F32TF32TF32_SS_TNILNSN_7ScaleInE1ELSP_1EEEEEENS4_6LayoutISC_NS5_IJNSA_ILi0EEEST_ST_EEEEENS5_IJNS4_10UnderscoreESW_SW_EEEEENS4_13SM90_TMA_LOADENS4_14ComposedLayoutINS4_7SwizzleILi3ELi4ELi3EEENS4_18smem_ptr_flag_bitsILi32EEENSS_INS5_IJNSA_ILi8EEENSA_ILi32EEEEEENS5_IJS16_SB_EEEEEEEvNS4_8identityESZ_S1A_vS1B_EENS_8epilogue10collective6detail29Sm90TmaWarpSpecializedAdapterINS1E_15DefaultEpilogueISI_SJ_SJ_NS1D_6thread17LinearCombinationISI_Li1EffLNS1I_9ScaleType4KindE0ELNS_15FloatRoundStyleE2ESI_EENS1_15EpilogueDefaultEEEEEvvEEEEvNT_6ParamsE,@function
        .size           _ZN7cutlass13device_kernelINS_4gemm6kernel13GemmUniversalIN4cute5tupleIJiiiiEEENS1_10collective13CollectiveMmaINS1_34MainloopSm90TmaGmmaWarpSpecializedILi4ENS5_IJNS4_1CILi1EEESB_SB_EEENS1_32KernelTmaWarpSpecializedPingpongEEENS5_IJNSA_ILi64EEENSA_ILi128EEESG_EEENS_10tfloat32_tENS5_IJlSB_lEEESI_SJ_NS4_8TiledMMAINS4_8MMA_AtomIJNS4_4SM904GMMA30MMA_64x128x8_F32TF32TF32_SS_TNILNSN_7ScaleInE1ELSP_1EEEEEENS4_6LayoutISC_NS5_IJNSA_ILi0EEEST_ST_EEEEENS5_IJNS4_10UnderscoreESW_SW_EEEEENS4_13SM90_TMA_LOADENS4_14ComposedLayoutINS4_7SwizzleILi3ELi4ELi3EEENS4_18smem_ptr_flag_bitsILi32EEENSS_INS5_IJNSA_ILi8EEENSA_ILi32EEEEEENS5_IJS16_SB_EEEEEEEvNS4_8identityESZ_S1A_vS1B_EENS_8epilogue10collective6detail29Sm90TmaWarpSpecializedAdapterINS1E_15DefaultEpilogueISI_SJ_SJ_NS1D_6thread17LinearCombinationISI_Li1EffLNS1I_9ScaleType4KindE0ELNS_15FloatRoundStyleE2ESI_EENS1_15EpilogueDefaultEEEEEvvEEEEvNT_6ParamsE,(.L_x_196 - _ZN7cutlass13device_kernelINS_4gemm6kernel13GemmUniversalIN4cute5tupleIJiiiiEEENS1_10collective13CollectiveMmaINS1_34MainloopSm90TmaGmmaWarpSpecializedILi4ENS5_IJNS4_1CILi1EEESB_SB_EEENS1_32KernelTmaWarpSpecializedPingpongEEENS5_IJNSA_ILi64EEENSA_ILi128EEESG_EEENS_10tfloat32_tENS5_IJlSB_lEEESI_SJ_NS4_8TiledMMAINS4_8MMA_AtomIJNS4_4SM904GMMA30MMA_64x128x8_F32TF32TF32_SS_TNILNSN_7ScaleInE1ELSP_1EEEEEENS4_6LayoutISC_NS5_IJNSA_ILi0EEEST_ST_EEEEENS5_IJNS4_10UnderscoreESW_SW_EEEEENS4_13SM90_TMA_LOADENS4_14ComposedLayoutINS4_7SwizzleILi3ELi4ELi3EEENS4_18smem_ptr_flag_bitsILi32EEENSS_INS5_IJNSA_ILi8EEENSA_ILi32EEEEEENS5_IJS16_SB_EEEEEEEvNS4_8identityESZ_S1A_vS1B_EENS_8epilogue10collective6detail29Sm90TmaWarpSpecializedAdapterINS1E_15DefaultEpilogueISI_SJ_SJ_NS1D_6thread17LinearCombinationISI_Li1EffLNS1I_9ScaleType4KindE0ELNS_15FloatRoundStyleE2ESI_EENS1_15EpilogueDefaultEEEEEvvEEEEvNT_6ParamsE)
        .other          _ZN7cutlass13device_kernelINS_4gemm6kernel13GemmUniversalIN4cute5tupleIJiiiiEEENS1_10collective13CollectiveMmaINS1_34MainloopSm90TmaGmmaWarpSpecializedILi4ENS5_IJNS4_1CILi1EEESB_SB_EEENS1_32KernelTmaWarpSpecializedPingpongEEENS5_IJNSA_ILi64EEENSA_ILi128EEESG_EEENS_10tfloat32_tENS5_IJlSB_lEEESI_SJ_NS4_8TiledMMAINS4_8MMA_AtomIJNS4_4SM904GMMA30MMA_64x128x8_F32TF32TF32_SS_TNILNSN_7ScaleInE1ELSP_1EEEEEENS4_6LayoutISC_NS5_IJNSA_ILi0EEEST_ST_EEEEENS5_IJNS4_10UnderscoreESW_SW_EEEEENS4_13SM90_TMA_LOADENS4_14ComposedLayoutINS4_7SwizzleILi3ELi4ELi3EEENS4_18smem_ptr_flag_bitsILi32EEENSS_INS5_IJNSA_ILi8EEENSA_ILi32EEEEEENS5_IJS16_SB_EEEEEEEvNS4_8identityESZ_S1A_vS1B_EENS_8epilogue10collective6detail29Sm90TmaWarpSpecializedAdapterINS1E_15DefaultEpilogueISI_SJ_SJ_NS1D_6thread17LinearCombinationISI_Li1EffLNS1I_9ScaleType4KindE0ELNS_15FloatRoundStyleE2ESI_EENS1_15EpilogueDefaultEEEEEvvEEEEvNT_6ParamsE,@"STO_CUDA_ENTRY STV_DEFAULT"
_ZN7cutlass13device_kernelINS_4gemm6kernel13GemmUniversalIN4cute5tupleIJiiiiEEENS1_10collective13CollectiveMmaINS1_34MainloopSm90TmaGmmaWarpSpecializedILi4ENS5_IJNS4_1CILi1EEESB_SB_EEENS1_32KernelTmaWarpSpecializedPingpongEEENS5_IJNSA_ILi64EEENSA_ILi128EEESG_EEENS_10tfloat32_tENS5_IJlSB_lEEESI_SJ_NS4_8TiledMMAINS4_8MMA_AtomIJNS4_4SM904GMMA30MMA_64x128x8_F32TF32TF32_SS_TNILNSN_7ScaleInE1ELSP_1EEEEEENS4_6LayoutISC_NS5_IJNSA_ILi0EEEST_ST_EEEEENS5_IJNS4_10UnderscoreESW_SW_EEEEENS4_13SM90_TMA_LOADENS4_14ComposedLayoutINS4_7SwizzleILi3ELi4ELi3EEENS4_18smem_ptr_flag_bitsILi32EEENSS_INS5_IJNSA_ILi8EEENSA_ILi32EEEEEENS5_IJS16_SB_EEEEEEEvNS4_8identityESZ_S1A_vS1B_EENS_8epilogue10collective6detail29Sm90TmaWarpSpecializedAdapterINS1E_15DefaultEpilogueISI_SJ_SJ_NS1D_6thread17LinearCombinationISI_Li1EffLNS1I_9ScaleType4KindE0ELNS_15FloatRoundStyleE2ESI_EENS1_15EpilogueDefaultEEEEEvvEEEEvNT_6ParamsE:
[----:B------:R-:W0:Y:S01]  /*0000*/  LDC R1, c[0x0][0x28] ;  /* 0x00000a00ff017b82 */ /* 0x000e220000000800 */
[----:B------:R-:W1:Y:S01]  /*0010*/  S2R R4, SR_TID.X ;  /* 0x0000000000047919 */ /* 0x000e620000002100 */
[----:B------:R-:W-:Y:S01]  /*0020*/  ELECT P0, URZ, PT ;  /* 0x00000000003f782f */ /* 0x000fe20003800000 */
[----:B------:R-:W-:Y:S01]  /*0030*/  BSSY B0, `(.L_x_0) ;  /* 0x0000014000007945 */ /* 0x000fe20003800000 */
[----:B-1----:R-:W-:-:S05]  /*0040*/  SHF.R.U32.HI R0, RZ, 0x5, R4 ;  /* 0x00000005ff007819 */ /* 0x002fca0000011604 */
[----:B------:R-:W1:Y:S02]  /*0050*/  SHFL.IDX PT, R2, R0, RZ, 0x1f ;  /* 0x00001fff00027589 */ /* 0x000e6400000e0000 */
[----:B-1----:R-:W-:Y:S02]  /*0060*/  R2UR UR8, R2 ;  /* 0x00000000020872ca */ /* 0x002fe400000e0000 */
[----:B------:R-:W-:-:S05]  /*0070*/  SHF.R.U32.HI R2, RZ, 0x7, R4 ;  /* 0x00000007ff027819 */ /* 0x000fca0000011604 */
[----:B------:R1:W2:Y:S06]  /*0080*/  SHFL.IDX PT, R3, R2, RZ, 0x1f ;  /* 0x00001fff02037589 */ /* 0x0002ac00000e0000 */
[----:B------:R-:W-:Y:S02]  /*0090*/  USHF.R.S32.HI UR4, URZ, 0x1f, UR8 ;  /* 0x0000001f3f047899 */ /* 0x000fe40008011408 */
[----:B------:R-:W-:Y:S02]  /*00a0*/  ISETP.NE.OR P0, PT, RZ, UR8, !P0 ;  /* 0x00000008ff007c0c */ /* 0x000fe4000c705670 */
[----:B------:R-:W-:-:S04]  /*00b0*/  ULEA.HI UR4, UR4, UR8, URZ, 0x2 ;  /* 0x0000000804047291 */ /* 0x000fc8000f8f103f */
[----:B------:R-:W-:-:S04]  /*00c0*/  ULOP3.LUT UR4, UR4, 0xfffffffc, URZ, 0xc0, !UPT ;  /* 0xfffffffc04047892 */ /* 0x000fc8000f8ec03f */
[----:B------:R-:W-:-:S03]  /*00d0*/  UIADD3 UR8, UR8, -UR4, URZ ;  /* 0x8000000408087290 */ /* 0x000fc6000fffe03f */
[----:B01----:R-:W-:Y:S09]  /*00e0*/  @P0 BRA `(.L_x_1) ;  /* 0x0000000000200947 */ /* 0x003ff20003800000 */
[----:B------:R-:W-:Y:S02]  /*00f0*/  ULDC.64 UR4, c[0x0][0x198] ;  /* 0x0000660000047ab9 */ /* 0x000fe40000000a00 */
[----:B------:R-:W-:Y:S02]  /*0100*/  UIADD3 UR6, UP0, UR4, 0xf0, URZ ;  /* 0x000000f004067890 */ /* 0x000fe4000ff1e03f */
[----:B------:R-:W-:Y:S02]  /*0110*/  UIADD3 UR4, UP1, UR4, 0x1f0, URZ ;  /* 0x000001f004047890 */ /* 0x000fe4000ff3e03f */
[----:B------:R-:W-:Y:S02]  /*0120*/  UIADD3.X UR7, URZ, UR5, URZ, UP0, !UPT ;  /* 0x000000053f077290 */ /* 0x000fe400087fe43f */
[----:B------:R-:W-:-:S07]  /*0130*/  UIADD3.X UR5, URZ, UR5, URZ, UP1, !UPT ;  /* 0x000000053f057290 */ /* 0x000fce0008ffe43f */
[----:B------:R0:W-:Y:S02]  /*0140*/  UTMACCTL.PF [UR6] ;  /* 0x00000000060079b9 */ /* 0x0001e40008040000 */
[----:B------:R0:W-:Y:S02]  /*0150*/  UTMACCTL.PF [UR4] ;  /* 0x00000000040079b9 */ /* 0x0001e40008040000 */
[----:B0-----:R-:W-:Y:S01]  /*0160*/  NOP ;  /* 0x0000000000007918 */ /* 0x001fe20000000000 */
.L_x_1:
[----:B------:R-:W-:Y:S05]  /*0170*/  BSYNC B0 ;  /* 0x0000000000007941 */ /* 0x000fea0003800000 */
.L_x_0:
[----:B------:R-:W0:Y:S01]  /*0180*/  SHFL.IDX PT, R5, R0, RZ, 0x1f ;  /* 0x00001fff00057589 */ /* 0x000e2200000e0000 */
[----:B--2---:R-:W-:Y:S01]  /*0190*/  R2UR UR15, R3 ;  /* 0x00000000030f72ca */ /* 0x004fe200000e0000 */
[----:B------:R-:W-:-:S04]  /*01a0*/  UISETP.NE.AND UP0, UPT, UR8, 0x3, UPT ;  /* 0x000000030800788c */ /* 0x000fc8000bf05270 */
[----:B------:R-:W-:-:S08]  /*01b0*/  UISETP.EQ.OR UP0, UPT, UR8, URZ, !UP0 ;  /* 0x0000003f0800728c */ /* 0x000fd0000c702670 */
[----:B------:R-:W-:Y:S02]  /*01c0*/  UIADD3 UR18, UR15, -0x1, URZ ;  /* 0xffffffff0f127890 */ /* 0x000fe4000fffe03f */
[----:B------:R-:W-:Y:S02]  /*01d0*/  UISETP.EQ.AND UP0, UPT, UR15, URZ, UP0 ;  /* 0x0000003f0f00728c */ /* 0x000fe40008702270 */
[----:B------:R-:W-:Y:S02]  /*01e0*/  UISETP.GE.U32.AND UP1, UPT, UR18, 0x2, UPT ;  /* 0x000000021200788c */ /* 0x000fe4000bf26070 */
[----:B------:R-:W-:Y:S01]  /*01f0*/  USEL UR39, URZ, 0x1, !UP0 ;  /* 0x000000013f277887 */ /* 0x000fe2000c000000 */
[----:B0-----:R-:W-:-:S03]  /*0200*/  ISETP.NE.AND P0, PT, R5, RZ, PT ;  /* 0x000000ff0500720c */ /* 0x001fc60003f05270 */
[----:B------:R-:W-:-:S10]  /*0210*/  USEL UR39, UR39, 0x2, UP1 ;  /* 0x0000000227277887 */ /* 0x000fd40008800000 */
[----:B------:R-:W-:Y:S05]  /*0220*/  @P0 BRA `(.L_x_2) ;  /* 0x0000000000580947 */ /* 0x000fea0003800000 */
[----:B------:R-:W0:Y:S01]  /*0230*/  S2UR UR9, SR_CgaCtaId ;  /* 0x00000000000979c3 */ /* 0x000e220000008800 */
[----:B------:R-:W-:Y:S01]  /*0240*/  UMOV UR4, 0x400 ;  /* 0x0000040000047882 */ /* 0x000fe20000000000 */
[----:B------:R-:W-:Y:S01]  /*0250*/  UMOV UR5, 0x1 ;  /* 0x0000000100057882 */ /* 0x000fe20000000000 */
[----:B------:R-:W-:Y:S01]  /*0260*/  UMOV UR6, 0x80 ;  /* 0x0000008000067882 */ /* 0x000fe20000000000 */
[----:B------:R-:W-:Y:S01]  /*0270*/  ELECT P0, URZ, PT ;  /* 0x00000000003f782f */ /* 0x000fe20003800000 */
[----:B------:R-:W-:-:S04]  /*0280*/  UIADD3 UR6, -UR6, 0x100000, URZ ;  /* 0x0010000006067890 */ /* 0x000fc8000fffe13f */
[----:B------:R-:W-:Y:S02]  /*0290*/  USHF.L.U32 UR7, UR6, 0xb, URZ ;  /* 0x0000000b06077899 */ /* 0x000fe4000800063f */
[----:B------:R-:W-:Y:S02]  /*02a0*/  USHF.L.U32 UR6, UR6, 0x1, URZ ;  /* 0x0000000106067899 */ /* 0x000fe4000800063f */
[----:B0-----:R-:W-:Y:S02]  /*02b0*/  ULEA UR9, UR9, UR4, 0x18 ;  /* 0x0000000409097291 */ /* 0x001fe4000f8ec03f */
[----:B------:R-:W-:-:S04]  /*02c0*/  UIADD3 UR4, -UR5, 0x100000, URZ ;  /* 0x0010000005047890 */ /* 0x000fc8000fffe13f */
[----:B------:R-:W-:Y:S02]  /*02d0*/  USHF.L.U32 UR5, UR4, 0xb, URZ ;  /* 0x0000000b04057899 */ /* 0x000fe4000800063f */
[----:B------:R-:W-:Y:S01]  /*02e0*/  USHF.L.U32 UR4, UR4, 0x1, URZ ;  /* 0x0000000104047899 */ /* 0x000fe2000800063f */
[----:B------:R-:W0:Y:S11]  /*02f0*/  FENCE.VIEW.ASYNC.S ;  /* 0x00000000000073c6 */ /* 0x000e360000000000 */
[----:B0-----:R0:W1:Y:S01]  /*0300*/  SYNCS.EXCH.64 URZ, [UR9], UR4 ;  /* 0x00000004093f75b2 */ /* 0x0010620008000100 */
[----:B------:R0:W2:Y:S01]  /*0310*/  SYNCS.EXCH.64 URZ, [UR9+0x20], UR6 ;  /* 0x00002006093f75b2 */ /* 0x0000a20008000100 */
[----:B------:R0:W3:Y:S01]  /*0320*/  SYNCS.EXCH.64 URZ, [UR9+0x8], UR4 ;  /* 0x00000804093f75b2 */ /* 0x0000e20008000100 */
[----:B------:R0:W4:Y:S01]  /*0330*/  SYNCS.EXCH.64 URZ, [UR9+0x28], UR6 ;  /* 0x00002806093f75b2 */ /* 0x0001220008000100 */
[----:B------:R0:W0:Y:S01]  /*0340*/  SYNCS.EXCH.64 URZ, [UR9+0x10], UR4 ;  /* 0x00001004093f75b2 */ /* 0x0000220008000100 */
[----:B------:R0:W0:Y:S01]  /*0350*/  SYNCS.EXCH.64 URZ, [UR9+0x30], UR6 ;  /* 0x00003006093f75b2 */ /* 0x0000220008000100 */
[----:B------:R0:W0:Y:S01]  /*0360*/  SYNCS.EXCH.64 URZ, [UR9+0x18], UR4 ;  /* 0x00001804093f75b2 */ /* 0x0000220008000100 */
[----:B------:R0:W0:Y:S01]  /*0370*/  SYNCS.EXCH.64 URZ, [UR9+0x38], UR6 ;  /* 0x00003806093f75b2 */ /* 0x0000220008000100 */
[----:B------:R-:W-:Y:S01]  /*0380*/  NOP ;  /* 0x0000000000007918 */ /* 0x000fe20000000000 */
.L_x_2:
[----:B------:R-:W5:Y:S01]  /*0390*/  SHFL.IDX PT, R5, R0, RZ, 0x1f ;  /* 0x00001fff00057589 */ /* 0x000f6200000e0000 */
[----:B------:R-:W-:Y:S01]  /*03a0*/  ELECT P0, URZ, PT ;  /* 0x00000000003f782f */ /* 0x000fe20003800000 */
[----:B------:R-:W-:Y:S01]  /*03b0*/  NOP ;  /* 0x0000000000007918 */ /* 0x000fe20000000000 */
[----:B------:R-:W-:Y:S01]  /*03c0*/  ELECT P1, URZ, PT ;  /* 0x00000000003f782f */ /* 0x000fe20003820000 */
[----:B------:R-:W1:Y:S01]  /*03d0*/  SHFL.IDX PT, R3, R0, RZ, 0x1f ;  /* 0x00001fff00037589 */ /* 0x000e6200000e0000 */
[----:B0-----:R-:W-:Y:S01]  /*03e0*/  UMOV UR4, 0x20 ;  /* 0x0000002000047882 */ /* 0x001fe20000000000 */
[----:B------:R-:W-:Y:S01]  /*03f0*/  UMOV UR12, 0x80 ;  /* 0x00000080000c7882 */ /* 0x000fe20000000000 */
[----:B------:R-:W-:Y:S01]  /*0400*/  NOP ;  /* 0x0000000000007918 */ /* 0x000fe20000000000 */
[----:B------:R0:W0:Y:S01]  /*0410*/  SHFL.IDX PT, R95, R2, RZ, 0x1f ;  /* 0x00001fff025f7589 */ /* 0x00002200000e0000 */
[----:B------:R-:W-:Y:S01]  /*0420*/  ULDC.64 UR52, c[0x0][0x208] ;  /* 0x0000820000347ab9 */ /* 0x000fe20000000a00 */
[----:B-----5:R-:W-:-:S02]  /*0430*/  ISETP.NE.OR P0, PT, R5, RZ, !P0 ;  /* 0x000000ff0500720c */ /* 0x020fc40004705670 */
[----:B-1----:R-:W-:Y:S02]  /*0440*/  ISETP.NE.OR P1, PT, R3, RZ, !P1 ;  /* 0x000000ff0300720c */ /* 0x002fe40004f25670 */
[----:B------:R-:W-:-:S04]  /*0450*/  SHF.R.S32.HI R3, RZ, 0x1f, R4 ;  /* 0x0000001fff037819 */ /* 0x000fc80000011404 */
[----:B------:R-:W-:-:S05]  /*0460*/  LEA.HI R3, R3, R4, RZ, 0x7 ;  /* 0x0000000403037211 */ /* 0x000fca00078f38ff */
[----:B------:R-:W-:Y:S01]  /*0470*/  VOTEU.ALL UP0, P0 ;  /* 0x00000000003f7886 */ /* 0x000fe20000000000 */
[----:B------:R-:W-:Y:S01]  /*0480*/  LOP3.LUT R3, R3, 0xffffff80, RZ, 0xc0, !PT ;  /* 0xffffff8003037812 */ /* 0x000fe200078ec0ff */
[----:B------:R-:W-:-:S03]  /*0490*/  VOTEU.ALL UP1, P1 ;  /* 0x00000000003f7886 */ /* 0x000fc60000820000 */
[----:B------:R-:W1:Y:S01]  /*04a0*/  @!UP0 S2UR UR7, SR_CgaCtaId ;  /* 0x00000000000789c3 */ /* 0x000e620000008800 */
[----:B------:R-:W-:Y:S01]  /*04b0*/  @!UP0 UMOV UR6, 0x400 ;  /* 0x0000040000068882 */ /* 0x000fe20000000000 */
[----:B------:R-:W-:-:S04]  /*04c0*/  @!UP0 UIADD3 UR4, -UR4, 0x100000, URZ ;  /* 0x0010000004048890 */ /* 0x000fc8000fffe13f */
[----:B------:R-:W-:Y:S02]  /*04d0*/  @!UP0 USHF.L.U32 UR5, UR4, 0xb, URZ ;  /* 0x0000000b04058899 */ /* 0x000fe4000800063f */
[----:B------:R-:W-:Y:S01]  /*04e0*/  @!UP0 USHF.L.U32 UR4, UR4, 0x1, URZ ;  /* 0x0000000104048899 */ /* 0x000fe2000800063f */
[----:B------:R-:W-:Y:S01]  /*04f0*/  IMAD.IADD R3, R4, 0x1, -R3 ;  /* 0x0000000104037824 */ /* 0x000fe200078e0a03 */
[----:B------:R-:W-:Y:S01]  /*0500*/  @!UP1 UMOV UR10, 0x400 ;  /* 0x00000400000a9882 */ /* 0x000fe20000000000 */
[----:B------:R-:W-:Y:S01]  /*0510*/  VOTEU.ALL UP2, P1 ;  /* 0x00000000003f7886 */ /* 0x000fe20000840000 */
[----:B------:R-:W-:Y:S01]  /*0520*/  VOTEU.ALL UP3, P1 ;  /* 0x00000000003f7886 */ /* 0x000fe20000860000 */
[----:B------:R-:W-:Y:S01]  /*0530*/  VOTEU.ALL UP4, P1 ;  /* 0x00000000003f7886 */ /* 0x000fe20000880000 */
[----:B------:R-:W5:Y:S01]  /*0540*/  @!UP1 S2UR UR11, SR_CgaCtaId ;  /* 0x00000000000b99c3 */ /* 0x000f620000008800 */
[----:B------:R-:W-:Y:S01]  /*0550*/  VOTEU.ALL UP5, P1 ;  /* 0x00000000003f7886 */ /* 0x000fe200008a0000 */
[----:B------:R-:W-:Y:S01]  /*0560*/  ISETP.NE.AND P1, PT, RZ, UR15, PT ;  /* 0x0000000fff007c0c */ /* 0x000fe2000bf25270 */
[----:B-1----:R-:W-:-:S02]  /*0570*/  @!UP0 ULEA UR9, UR7, UR6, 0x18 ;  /* 0x0000000607098291 */ /* 0x002fc4000f8ec03f */
[----:B------:R-:W-:-:S04]  /*0580*/  @!UP1 UIADD3 UR6, -UR12, 0x100000, URZ ;  /* 0x001000000c069890 */ /* 0x000fc8000fffe13f */
[----:B------:R-:W-:Y:S02]  /*0590*/  @!UP1 USHF.L.U32 UR7, UR6, 0xb, URZ ;  /* 0x0000000b06079899 */ /* 0x000fe4000800063f */
[----:B------:R-:W-:Y:S01]  /*05a0*/  @!UP1 USHF.L.U32 UR6, UR6, 0x1, URZ ;  /* 0x0000000106069899 */ /* 0x000fe2000800063f */
[----:B------:R-:W-:Y:S01]  /*05b0*/  VOTEU.ALL UP0, P0 ;  /* 0x00000000003f7886 */ /* 0x000fe20000000000 */
[----:B-----5:R-:W-:Y:S01]  /*05c0*/  @!UP1 ULEA UR10, UR11, UR10, 0x18 ;  /* 0x0000000a0b0a9291 */ /* 0x020fe2000f8ec03f */
[----:B------:R-:W-:Y:S01]  /*05d0*/  VOTEU.ALL UP1, P0 ;  /* 0x00000000003f7886 */ /* 0x000fe20000020000 */
[----:B------:R-:W1:Y:S02]  /*05e0*/  FENCE.VIEW.ASYNC.S ;  /* 0x00000000000073c6 */ /* 0x000e640000000000 */
[----:B-1----:R-:W2:Y:S02]  /*05f0*/  @!UP0 SYNCS.EXCH.64 URZ, [UR9+0x70], UR4 ;  /* 0x00007004093f85b2 */ /* 0x002ea40008000100 */
[----:B------:R1:W2:Y:S01]  /*0600*/  @!UP1 SYNCS.EXCH.64 URZ, [UR9+0x78], UR4 ;  /* 0x00007804093f95b2 */ /* 0x0002a20008000100 */
[----:B------:R-:W-:Y:S01]  /*0610*/  NOP ;  /* 0x0000000000007918 */ /* 0x000fe20000000000 */
[----:B-1----:R-:W-:-:S02]  /*0620*/  ULDC.64 UR4, c[0x0][0x598] ;  /* 0x0001660000047ab9 */ /* 0x002fc40000000a00 */
[----:B------:R-:W-:Y:S02]  /*0630*/  ISETP.NE.U32.AND P0, PT, RZ, UR4, PT ;  /* 0x00000004ff007c0c */ /* 0x000fe4000bf05070 */
[----:B------:R1:W2:Y:S02]  /*0640*/  @!UP2 SYNCS.EXCH.64 URZ, [UR10+0x50], UR6 ;  /* 0x000050060a3fa5b2 */ /* 0x0002a40008000100 */
[----:B------:R-:W-:Y:S01]  /*0650*/  ISETP.NE.AND.EX P0, PT, RZ, UR5, PT, P0 ;  /* 0x00000005ff007c0c */ /* 0x000fe2000bf05300 */
[----:B------:R1:W2:Y:S01]  /*0660*/  @!UP3 SYNCS.EXCH.64 URZ, [UR10+0x58], UR6 ;  /* 0x000058060a3fb5b2 */ /* 0x0002a20008000100 */
[----:B------:R1:W2:Y:S01]  /*0670*/  @!UP4 SYNCS.EXCH.64 URZ, [UR10+0x60], UR6 ;  /* 0x000060060a3fc5b2 */ /* 0x0002a20008000100 */
[----:B------:R1:W2:Y:S01]  /*0680*/  @!UP5 SYNCS.EXCH.64 URZ, [UR10+0x68], UR6 ;  /* 0x000068060a3fd5b2 */ /* 0x0002a20008000100 */
[----:B------:R-:W-:Y:S01]  /*0690*/  NOP ;  /* 0x0000000000007918 */ /* 0x000fe20000000000 */
[----:B--234-:R-:W-:Y:S08]  /*06a0*/  BAR.SYNC.DEFER_BLOCKING 0x0 ;  /* 0x0000000000007b1d */ /* 0x01cff00000010000 */
[----:B01----:R-:W-:Y:S05]  /*06b0*/  @!P0 BRA `(.L_x_3) ;  /* 0x00000000001c8947 */ /* 0x003fea0003800000 */
[----:B------:R-:W0:Y:S02]  /*06c0*/  LDC.64 R6, c[0x0][0x598] ;  /* 0x00016600ff067b82 */ /* 0x000e240000000a00 */
[----:B0-----:R-:W2:Y:S02]  /*06d0*/  LDG.E.64 R6, desc[UR52][R6.64] ;  /* 0x0000003406067981 */ /* 0x001ea4000c1e1b00 */
[----:B--2---:R-:W-:-:S04]  /*06e0*/  ISETP.NE.U32.AND P0, PT, R6, RZ, PT ;  /* 0x000000ff0600720c */ /* 0x004fc80003f05070 */
[----:B------:R-:W-:-:S13]  /*06f0*/  ISETP.NE.AND.EX P0, PT, R7, RZ, PT, P0 ;  /* 0x000000ff0700720c */ /* 0x000fda0003f05300 */
[----:B------:R-:W-:Y:S05]  /*0700*/  @!P0 BRA `(.L_x_3) ;  /* 0x0000000000088947 */ /* 0x000fea0003800000 */
[----:B------:R1:W5:Y:S01]  /*0710*/  LD.E R22, desc[UR52][R6.64] ;  /* 0x0000003406167980 */ /* 0x000362000c101900 */
[----:B------:R-:W-:Y:S05]  /*0720*/  BRA `(.L_x_4) ;  /* 0x0000000000247947 */ /* 0x000fea0003800000 */
.L_x_3:
[----:B------:R-:W-:Y:S02]  /*0730*/  ULDC.64 UR4, c[0x0][0x588] ;  /* 0x0001620000047ab9 */ /* 0x000fe40000000a00 */
[----:B------:R-:W-:-:S04]  /*0740*/  ISETP.NE.U32.AND P0, PT, RZ, UR4, PT ;  /* 0x00000004ff007c0c */ /* 0x000fc8000bf05070 */
[----:B------:R-:W-:-:S13]  /*0750*/  ISETP.NE.AND.EX P0, PT, RZ, UR5, PT, P0 ;  /* 0x00000005ff007c0c */ /* 0x000fda000bf05300 */
[----:B------:R-:W-:Y:S05]  /*0760*/  @!P0 BRA `(.L_x_5) ;  /* 0x00000000000c8947 */ /* 0x000fea0003800000 */
[----:B------:R-:W0:Y:S02]  /*0770*/  LDC.64 R22, c[0x0][0x588] ;  /* 0x00016200ff167b82 */ /* 0x000e240000000a00 */
[----:B0-----:R0:W5:Y:S01]  /*0780*/  LDG.E R22, desc[UR52][R22.64] ;  /* 0x0000003416167981 */ /* 0x001162000c1e1900 */
[----:B------:R-:W-:Y:S05]  /*0790*/  BRA `(.L_x_4) ;  /* 0x0000000000087947 */ /* 0x000fea0003800000 */
.L_x_5:
[----:B------:R-:W-:Y:S02]  /*07a0*/  ULDC UR4, c[0x0][0x580] ;  /* 0x0001600000047ab9 */ /* 0x000fe40000000800 */
[----:B------:R-:W-:-:S07]  /*07b0*/  IMAD.U32 R22, RZ, RZ, UR4 ;  /* 0x00000004ff167e24 */ /* 0x000fce000f8e00ff */
.L_x_4:
[----:B------:R-:W-:Y:S02]  /*07c0*/  ULDC.64 UR4, c[0x0][0x5a0] ;  /* 0x0001680000047ab9 */ /* 0x000fe40000000a00 */
[----:B------:R-:W-:-:S04]  /*07d0*/  ISETP.NE.U32.AND P0, PT, RZ, UR4, PT ;  /* 0x00000004ff007c0c */ /* 0x000fc8000bf05070 */
[----:B------:R-:W-:-:S13]  /*07e0*/  ISETP.NE.AND.EX P0, PT, RZ, UR5, PT, P0 ;  /* 0x00000005ff007c0c */ /* 0x000fda000bf05300 */
[----:B------:R-:W-:Y:S05]  /*07f0*/  @!P0 BRA `(.L_x_6) ;  /* 0x00000000001c8947 */ /* 0x000fea0003800000 */
[----:B-1----:R-:W1:Y:S02]  /*0800*/  LDC.64 R6, c[0x0][0x5a0] ;  /* 0x00016800ff067b82 */ /* 0x002e640000000a00 */
[----:B-1----:R-:W2:Y:S02]  /*0810*/  LDG.E.64 R6, desc[UR52][R6.64] ;  /* 0x0000003406067981 */ /* 0x002ea4000c1e1b00 */
[----:B--2---:R-:W-:-:S04]  /*0820*/  ISETP.NE.U32.AND P0, PT, R6, RZ, PT ;  /* 0x000000ff0600720c */ /* 0x004fc80003f05070 */
[----:B------:R-:W-:-:S13]  /*0830*/  ISETP.NE.AND.EX P0, PT, R7, RZ, PT, P0 ;  /* 0x000000ff0700720c */ /* 0x000fda0003f05300 */
[----:B------:R-:W-:Y:S05]  /*0840*/  @!P0 BRA `(.L_x_6) ;  /* 0x0000000000088947 */ /* 0x000fea0003800000 */
[----:B0-----:R2:W5:Y:S01]  /*0850*/  LD.E R23, desc[UR52][R6.64] ;  /* 0x0000003406177980 */ /* 0x001562000c101900 */
[----:B------:R-:W-:Y:S05]  /*0860*/  BRA `(.L_x_7) ;  /* 0x0000000000247947 */ /* 0x000fea0003800000 */
.L_x_6:
[----:B------:R-:W-:Y:S02]  /*0870*/  ULDC.64 UR4, c[0x0][0x590] ;  /* 0x0001640000047ab9 */ /* 0x000fe40000000a00 */
[----:B------:R-:W-:-:S04]  /*0880*/  ISETP.NE.U32.AND P0, PT, RZ, UR4, PT ;  /* 0x00000004ff007c0c */ /* 0x000fc8000bf05070 */
[----:B------:R-:W-:-:S13]  /*0890*/  ISETP.NE.AND.EX P0, PT, RZ, UR5, PT, P0 ;  /* 0x00000005ff007c0c */ /* 0x000fda000bf05300 */
[----:B------:R-:W-:Y:S05]  /*08a0*/  @!P0 BRA `(.L_x_8) ;  /* 0x00000000000c8947 */ /* 0x000fea0003800000 */
[----:B-1----:R-:W0:Y:S02]  /*08b0*/  LDC.64 R6, c[0x0][0x590] ;  /* 0x00016400ff067b82 */ /* 0x002e240000000a00 */
[----:B0-----:R0:W5:Y:S01]  /*08c0*/  LDG.E R23, desc[UR52][R6.64] ;  /* 0x0000003406177981 */ /* 0x001162000c1e1900 */
[----:B------:R-:W-:Y:S05]  /*08d0*/  BRA `(.L_x_7) ;  /* 0x0000000000087947 */ /* 0x000fea0003800000 */
.L_x_8:
[----:B------:R-:W-:Y:S02]  /*08e0*/  ULDC UR4, c[0x0][0x584] ;  /* 0x0001610000047ab9 */ /* 0x000fe40000000800 */
[----:B0-----:R-:W-:-:S07]  /*08f0*/  IMAD.U32 R23, RZ, RZ, UR4 ;  /* 0x00000004ff177e24 */ /* 0x001fce000f8e00ff */
.L_x_7:
[----:B------:R-:W3:Y:S01]  /*0900*/  S2UR UR10, SR_CTAID.Y ;  /* 0x00000000000a79c3 */ /* 0x000ee20000002600 */
[----:B------:R-:W-:Y:S01]  /*0910*/  ULDC UR5, c[0x0][0x65c] ;  /* 0x0001970000057ab9 */ /* 0x000fe20000000800 */
[----:B------:R-:W-:Y:S01]  /*0920*/  UISETP.NE.AND UP0, UPT, UR15, 0x2, UPT ;  /* 0x000000020f00788c */ /* 0x000fe2000bf05270 */
[----:B------:R-:W-:Y:S01]  /*0930*/  IMAD.MOV.U32 R18, RZ, RZ, -0x1 ;  /* 0xffffffffff127424 */ /* 0x000fe200078e00ff */
[----:B------:R-:W-:Y:S01]  /*0940*/  UISETP.NE.AND UP2, UPT, UR5, 0x1, UPT ;  /* 0x000000010500788c */ /* 0x000fe2000bf45270 */
[----:B------:R-:W-:Y:S02]  /*0950*/  IMAD.MOV.U32 R2, RZ, RZ, -0x1 ;  /* 0xffffffffff027424 */ /* 0x000fe400078e00ff */
[----:B------:R-:W-:Y:S01]  /*0960*/  IMAD.MOV.U32 R19, RZ, RZ, -0x1 ;  /* 0xffffffffff137424 */ /* 0x000fe200078e00ff */
[----:B------:R-:W4:Y:S01]  /*0970*/  S2UR UR4, SR_CTAID.X ;  /* 0x00000000000479c3 */ /* 0x000f220000002500 */
[----:B------:R-:W-:-:S06]  /*0980*/  UP2UR UR45, UPR, URZ, 0x4 ;  /* 0x000000043f2d7883 */ /* 0x000fcc0008000000 */
[----:B------:R-:W-:Y:S01]  /*0990*/  @UP2 ULDC UR12, c[0x0][0x10] ;  /* 0x00000400000c2ab9 */ /* 0x000fe20000000800 */
[----:B------:R-:W-:Y:S01]  /*09a0*/  @UP2 UMOV UR7, URZ ;  /* 0x0000003f00072c82 */ /* 0x000fe20008000000 */
[----:B------:R-:W-:Y:S01]  /*09b0*/  @UP2 UMOV UR5, URZ ;  /* 0x0000003f00052c82 */ /* 0x000fe20008000000 */
[----:B012---:R-:W0:Y:S01]  /*09c0*/  LDC.64 R6, c[0x0][0x650] ;  /* 0x00019400ff067b82 */ /* 0x007e220000000a00 */
[----:B---3--:R-:W-:Y:S02]  /*09d0*/  @UP2 UMOV UR9, UR10 ;  /* 0x0000000a00092c82 */ /* 0x008fe40008000000 */
[----:B------:R-:W-:Y:S01]  /*09e0*/  @UP2 UMOV UR6, UR9 ;  /* 0x0000000900062c82 */ /* 0x000fe20008000000 */
[----:B------:R-:W-:Y:S01]  /*09f0*/  @!UP2 UMOV UR9, UR10 ;  /* 0x0000000a0009ac82 */ /* 0x000fe20008000000 */
[----:B----4-:R-:W-:-:S03]  /*0a00*/  @UP2 UIMAD.WIDE.U32 UR12, UR4, UR12, UR6 ;  /* 0x0000000c040c22a5 */ /* 0x010fc6000f8e0006 */
[----:B------:R-:W-:Y:S01]  /*0a10*/  @!UP2 ULDC UR6, c[0x0][0xc] ;  /* 0x000003000006aab9 */ /* 0x000fe20000000800 */
[----:B------:R-:W-:Y:S01]  /*0a20*/  @UP2 UIADD3 UR14, UR13, UR5, URZ ;  /* 0x000000050d0e2290 */ /* 0x000fe2000fffe03f */
[----:B------:R-:W-:Y:S02]  /*0a30*/  ULDC UR10, c[0x0][0xc] ;  /* 0x00000300000a7ab9 */ /* 0x000fe40000000800 */
[----:B------:R-:W-:Y:S01]  /*0a40*/  UMOV UR5, URZ ;  /* 0x0000003f00057c82 */ /* 0x000fe20008000000 */
[----:B------:R-:W-:Y:S01]  /*0a50*/  ULDC UR11, c[0x0][0x10] ;  /* 0x00000400000b7ab9 */ /* 0x000fe20000000800 */
[----:B------:R-:W-:Y:S02]  /*0a60*/  @!UP2 UIMAD.WIDE.U32 UR6, UR6, UR9, UR4 ;  /* 0x000000090606a2a5 */ /* 0x000fe4000f8e0004 */
[----:B------:R-:W-:Y:S01]  /*0a70*/  UIMAD.WIDE.U32 UR10, UR10, UR11, URZ ;  /* 0x0000000b0a0a72a5 */ /* 0x000fe2000f8e003f */
[----:B------:R-:W-:-:S03]  /*0a80*/  ULDC UR13, c[0x0][0x14] ;  /* 0x00000500000d7ab9 */ /* 0x000fc60000000800 */
[----:B------:R-:W-:Y:S02]  /*0a90*/  UIMAD.WIDE.U32 UR54, UR10, UR13, URZ ;  /* 0x0000000d0a3672a5 */ /* 0x000fe4000f8e003f */
[----:B------:R-:W-:Y:S01]  /*0aa0*/  UIMAD UR37, UR11, UR13, URZ ;  /* 0x0000000d0b2572a4 */ /* 0x000fe2000f8e023f */
[----:B------:R-:W-:Y:S01]  /*0ab0*/  @!UP2 UMOV UR12, UR6 ;  /* 0x00000006000cac82 */ /* 0x000fe20008000000 */
[----:B------:R-:W-:Y:S02]  /*0ac0*/  @!UP2 UMOV UR14, UR7 ;  /* 0x00000007000eac82 */ /* 0x000fe40008000000 */
[----:B------:R-:W-:Y:S02]  /*0ad0*/  UIADD3 UR37, UR55, UR37, URZ ;  /* 0x0000002537257290 */ /* 0x000fe4000fffe03f */
[----:B------:R-:W-:-:S04]  /*0ae0*/  UIADD3 UR6, UP1, UR12, UR54, URZ ;  /* 0x000000360c067290 */ /* 0x000fc8000ff3e03f */
[----:B------:R-:W-:Y:S02]  /*0af0*/  UIADD3.X UR7, UR14, UR37, URZ, UP1, !UPT ;  /* 0x000000250e077290 */ /* 0x000fe40008ffe43f */
[----:B------:R-:W-:Y:S02]  /*0b00*/  USEL UR6, UR6, UR12, !UP0 ;  /* 0x0000000c06067287 */ /* 0x000fe4000c000000 */
[----:B------:R-:W-:-:S04]  /*0b10*/  USEL UR7, UR7, UR14, !UP0 ;  /* 0x0000000e07077287 */ /* 0x000fc8000c000000 */
[----:B0-----:R-:W-:Y:S01]  /*0b20*/  ISETP.LE.U32.AND P0, PT, R6, UR6, PT ;  /* 0x0000000606007c0c */ /* 0x001fe2000bf03070 */
[----:B------:R-:W-:Y:S02]  /*0b30*/  IMAD.U32 R16, RZ, RZ, UR6 ;  /* 0x00000006ff107e24 */ /* 0x000fe4000f8e00ff */
[----:B------:R-:W-:Y:S02]  /*0b40*/  IMAD.U32 R0, RZ, RZ, UR7 ;  /* 0x00000007ff007e24 */ /* 0x000fe4000f8e00ff */
[----:B------:R-:W-:-:S03]  /*0b50*/  IMAD.U32 R17, RZ, RZ, UR7 ;  /* 0x00000007ff117e24 */ /* 0x000fc6000f8e00ff */
[----:B------:R-:W-:Y:S02]  /*0b60*/  ISETP.GE.U32.AND.EX P0, PT, R0, R7, PT, P0 ;  /* 0x000000070000720c */ /* 0x000fe40003f06100 */
[----:B------:R-:W-:-:S11]  /*0b70*/  PRMT R0, RZ, 0x7610, R0 ;  /* 0x00007610ff007816 */ /* 0x000fd60000000000 */
[----:B------:R-:W-:Y:S05]  /*0b80*/  @P0 BRA `(.L_x_9) ;  /* 0x00000004008c0947 */ /* 0x000fea0003800000 */
[----:B------:R-:W-:Y:S01]  /*0b90*/  I2FP.F32.U32 R0, UR4 ;  /* 0x0000000400007c45 */ /* 0x000fe20008201000 */
[----:B------:R-:W-:Y:S01]  /*0ba0*/  ULDC.64 UR16, c[0x0][0x628] ;  /* 0x00018a0000107ab9 */ /* 0x000fe20000000a00 */
[----:B------:R-:W-:Y:S01]  /*0bb0*/  ULDC UR6, c[0x0][0x150] ;  /* 0x0000540000067ab9 */ /* 0x000fe20000000800 */
[----:B------:R-:W-:Y:S01]  /*0bc0*/  ISETP.NE.U32.AND P0, PT, RZ, UR16, PT ;  /* 0x00000010ff007c0c */ /* 0x000fe2000bf05070 */
[----:B------:R-:W-:Y:S01]  /*0bd0*/  ULDC UR15, c[0x0][0x630] ;  /* 0x00018c00000f7ab9 */ /* 0x000fe20000000800 */
[----:B------:R-:W-:Y:S01]  /*0be0*/  FMUL R0, R0, UR6 ;  /* 0x0000000600007c20 */ /* 0x000fe20008400000 */
[----:B------:R-:W-:Y:S01]  /*0bf0*/  R2UR UR19, R16 ;  /* 0x00000000101372ca */ /* 0x000fe200000e0000 */
[----:B------:R-:W-:Y:S01]  /*0c00*/  ULDC UR21, c[0x0][0x154] ;  /* 0x0000550000157ab9 */ /* 0x000fe20000000800 */
[----:B------:R-:W-:Y:S01]  /*0c10*/  ISETP.NE.AND.EX P0, PT, RZ, UR17, PT, P0 ;  /* 0x00000011ff007c0c */ /* 0x000fe2000bf05300 */
[----:B------:R0:W1:Y:S01]  /*0c20*/  F2I.U32.TRUNC.NTZ R2, R0 ;  /* 0x0000000000027305 */ /* 0x000062000020f000 */
[----:B------:R-:W-:-:S02]  /*0c30*/  R2UR UR20, R17 ;  /* 0x00000000111472ca */ /* 0x000fc400000e0000 */
[----:B------:R-:W-:Y:S02]  /*0c40*/  R2UR UR6, R16 ;  /* 0x00000000100672ca */ /* 0x000fe400000e0000 */
[----:B------:R-:W-:-:S07]  /*0c50*/  R2UR UR7, R17 ;  /* 0x00000000110772ca */ /* 0x000fce00000e0000 */
[----:B0-----:R-:W-:Y:S08]  /*0c60*/  @!P0 BRA `(.L_x_10) ;  /* 0x0000000000308947 */ /* 0x001ff00003800000 */
[----:B------:R-:W-:Y:S01]  /*0c70*/  R2UR UR6, R16 ;  /* 0x00000000100672ca */ /* 0x000fe200000e0000 */
[----:B------:R-:W-:Y:S01]  /*0c80*/  ULDC UR12, c[0x0][0x634] ;  /* 0x00018d00000c7ab9 */ /* 0x000fe20000000800 */
[----:B------:R-:W-:-:S11]  /*0c90*/  R2UR UR14, R17 ;  /* 0x00000000110e72ca */ /* 0x000fd600000e0000 */
[----:B------:R-:W-:-:S04]  /*0ca0*/  UIADD3 UR12, UP1, UR6, UR12, URZ ;  /* 0x0000000c060c7290 */ /* 0x000fc8000ff3e03f */
[----:B------:R-:W-:-:S04]  /*0cb0*/  UIADD3.X UR14, URZ, UR14, URZ, UP1, !UPT ;  /* 0x0000000e3f0e7290 */ /* 0x000fc80008ffe43f */
[----:B------:R-:W-:-:S04]  /*0cc0*/  UIMAD.WIDE.U32 UR6, UR14, UR16, URZ ;  /* 0x000000100e0672a5 */ /* 0x000fc8000f8e003f */
[----:B------:R-:W-:Y:S02]  /*0cd0*/  UIMAD.WIDE.U32 UR10, UP1, UR12, UR17, UR6 ;  /* 0x000000110c0a72a5 */ /* 0x000fe4000f820006 */
[----:B------:R-:W-:Y:S02]  /*0ce0*/  UIMAD.WIDE.U32 UR6, UR12, UR16, URZ ;  /* 0x000000100c0672a5 */ /* 0x000fe4000f8e003f */
[----:B------:R-:W-:Y:S02]  /*0cf0*/  UIADD3.X UR13, URZ, URZ, URZ, UP1, !UPT ;  /* 0x0000003f3f0d7290 */ /* 0x000fe40008ffe43f */
[----:B------:R-:W-:Y:S01]  /*0d00*/  UIADD3 URZ, UP1, UR7, UR10, URZ ;  /* 0x0000000a073f7290 */ /* 0x000fe2000ff3e03f */
[----:B------:R-:W-:-:S03]  /*0d10*/  UMOV UR12, UR11 ;  /* 0x0000000b000c7c82 */ /* 0x000fc60008000000 */
[----:B------:R-:W-:-:S12]  /*0d20*/  UIMAD.WIDE.U32.X UR6, UR14, UR17, UR12, UP1 ;  /* 0x000000110e0672a5 */ /* 0x000fd800088e040c */
.L_x_10:
[----:B------:R-:W-:Y:S01]  /*0d30*/  USHF.R.U64 UR5, UR6, UR15, UR7 ;  /* 0x0000000f06057299 */ /* 0x000fe20008001207 */
[----:B------:R-:W-:Y:S01]  /*0d40*/  I2FP.F32.U32 R0, UR9 ;  /* 0x0000000900007c45 */ /* 0x000fe20008201000 */
[----:B------:R-:W-:Y:S01]  /*0d50*/  USHF.R.U32.HI UR6, URZ, UR15, UR7 ;  /* 0x0000000f3f067299 */ /* 0x000fe20008011607 */
[----:B-1----:R-:W-:Y:S01]  /*0d60*/  R2UR UR14, R2 ;  /* 0x00000000020e72ca */ /* 0x002fe200000e0000 */
[----:B------:R-:W-:Y:S02]  /*0d70*/  UIADD3 UR17, UP1, URZ, -UR5, URZ ;  /* 0x800000053f117290 */ /* 0x000fe4000ff3e03f */
[----:B------:R-:W-:Y:S01]  /*0d80*/  FMUL R0, R0, UR21 ;  /* 0x0000001500007c20 */ /* 0x000fe20008400000 */
[----:B------:R-:W-:Y:S01]  /*0d90*/  ULDC.64 UR10, c[0x0][0x620] ;  /* 0x00018800000a7ab9 */ /* 0x000fe20000000a00 */
[----:B------:R-:W-:Y:S01]  /*0da0*/  UIADD3.X UR6, URZ, ~UR6, URZ, UP1, !UPT ;  /* 0x800000063f067290 */ /* 0x000fe20008ffe43f */
[----:B------:R-:W-:Y:S01]  /*0db0*/  UMOV UR12, UR19 ;  /* 0x00000013000c7c82 */ /* 0x000fe20008000000 */
[----:B------:R-:W-:-:S02]  /*0dc0*/  UMOV UR13, UR20 ;  /* 0x00000014000d7c82 */ /* 0x000fc40008000000 */
[----:B------:R-:W-:Y:S01]  /*0dd0*/  UIMAD UR6, UR6, UR10, URZ ;  /* 0x0000000a060672a4 */ /* 0x000fe2000f8e023f */
[----:B------:R-:W0:Y:S01]  /*0de0*/  F2I.U32.TRUNC.NTZ R0, R0 ;  /* 0x0000000000007305 */ /* 0x000e22000020f000 */
[----:B------:R-:W-:Y:S02]  /*0df0*/  UIMAD.WIDE.U32 UR12, UR17, UR10, UR12 ;  /* 0x0000000a110c72a5 */ /* 0x000fe4000f8e000c */
[----:B------:R-:W-:Y:S01]  /*0e00*/  UIMAD UR17, UR17, UR11, UR6 ;  /* 0x0000000b111172a4 */ /* 0x000fe2000f8e0206 */
[----:B------:R-:W-:Y:S01]  /*0e10*/  ULDC UR24, c[0x0][0x658] ;  /* 0x0001960000187ab9 */ /* 0x000fe20000000800 */
[----:B------:R-:W-:Y:S02]  /*0e20*/  UMOV UR22, 0xffffffff ;  /* 0xffffffff00167882 */ /* 0x000fe40000000000 */
[----:B------:R-:W-:Y:S01]  /*0e30*/  UIADD3 UR17, UR13, UR17, URZ ;  /* 0x000000110d117290 */ /* 0x000fe2000fffe03f */
[----:B------:R-:W-:Y:S01]  /*0e40*/  ULDC UR19, c[0x0][0x618] ;  /* 0x0001860000137ab9 */ /* 0x000fe20000000800 */
[----:B------:R-:W-:Y:S01]  /*0e50*/  ULDC.64 UR6, c[0x0][0x640] ;  /* 0x0001900000067ab9 */ /* 0x000fe20000000a00 */
[----:B------:R-:W-:Y:S01]  /*0e60*/  USHF.L.U32 UR13, UR22, UR24, URZ ;  /* 0x00000018160d7299 */ /* 0x000fe2000800063f */
[----:B------:R-:W-:Y:S01]  /*0e70*/  ISETP.NE.U32.AND P0, PT, RZ, UR6, PT ;  /* 0x00000006ff007c0c */ /* 0x000fe2000bf05070 */
[----:B------:R-:W-:-:S02]  /*0e80*/  USHF.R.U64 UR22, UR12, UR19, UR17 ;  /* 0x000000130c167299 */ /* 0x000fc40008001211 */
[----:B------:R-:W-:Y:S01]  /*0e90*/  USHF.R.U32.HI UR12, URZ, UR19, UR17 ;  /* 0x000000133f0c7299 */ /* 0x000fe20008011611 */
[----:B0-----:R-:W-:Y:S01]  /*0ea0*/  R2UR UR16, R0 ;  /* 0x00000000001072ca */ /* 0x001fe200000e0000 */
[----:B------:R-:W-:Y:S01]  /*0eb0*/  ULDC UR21, c[0x0][0x608] ;  /* 0x0001820000157ab9 */ /* 0x000fe20000000800 */
[----:B------:R-:W-:Y:S01]  /*0ec0*/  ISETP.NE.AND.EX P0, PT, RZ, UR7, PT, P0 ;  /* 0x00000007ff007c0c */ /* 0x000fe2000bf05300 */
[----:B------:R-:W-:Y:S02]  /*0ed0*/  USHF.R.U64 UR26, UR22, UR21, UR12 ;  /* 0x00000015161a7299 */ /* 0x000fe4000800120c */
[----:B------:R-:W-:Y:S01]  /*0ee0*/  USHF.R.U32.HI UR12, URZ, UR21, UR12 ;  /* 0x000000153f0c7299 */ /* 0x000fe2000801160c */
[----:B------:R-:W-:Y:S01]  /*0ef0*/  UMOV UR20, 0x1 ;  /* 0x0000000100147882 */ /* 0x000fe20000000000 */
[----:B------:R-:W-:Y:S02]  /*0f00*/  UIADD3 UR14, -UR14, URZ, URZ ;  /* 0x0000003f0e0e7290 */ /* 0x000fe4000fffe13f */
[----:B------:R-:W-:-:S02]  /*0f10*/  USHF.R.U64 UR27, UR26, UR24, UR12 ;  /* 0x000000181a1b7299 */ /* 0x000fc4000800120c */
[----:B------:R-:W-:Y:S01]  /*0f20*/  USHF.L.U32 UR19, UR20, UR24, URZ ;  /* 0x0000001814137299 */ /* 0x000fe2000800063f */
[----:B------:R-:W-:Y:S01]  /*0f30*/  ULDC UR15, c[0x0][0x144] ;  /* 0x00005100000f7ab9 */ /* 0x000fe20000000800 */
[----:B------:R-:W-:Y:S01]  /*0f40*/  ULDC UR10, c[0x0][0x600] ;  /* 0x00018000000a7ab9 */ /* 0x000fe20000000800 */
[----:B------:R-:W-:Y:S02]  /*0f50*/  ULOP3.LUT UR20, URZ, UR13, URZ, 0x33, !UPT ;  /* 0x0000000d3f147292 */ /* 0x000fe4000f8e333f */
[----:B------:R-:W-:Y:S02]  /*0f60*/  USHF.R.U32.HI UR13, URZ, UR24, UR12 ;  /* 0x000000183f0d7299 */ /* 0x000fe4000801160c */
[----:B------:R-:W-:Y:S02]  /*0f70*/  UIADD3 UR11, UR10, -0x1, URZ ;  /* 0xffffffff0a0b7890 */ /* 0x000fe4000fffe03f */
[----:B------:R-:W-:Y:S02]  /*0f80*/  UIADD3 UR23, -UR16, URZ, URZ ;  /* 0x0000003f10177290 */ /* 0x000fe4000fffe13f */
[----:B------:R-:W-:Y:S01]  /*0f90*/  UIMAD UR4, UR15, UR14, UR4 ;  /* 0x0000000e0f0472a4 */ /* 0x000fe2000f8e0204 */
[----:B------:R-:W-:Y:S01]  /*0fa0*/  ULDC UR28, c[0x0][0x148] ;  /* 0x00005200001c7ab9 */ /* 0x000fe20000000800 */
[----:B------:R-:W-:Y:S01]  /*0fb0*/  ULDC UR24, c[0x0][0x648] ;  /* 0x0001920000187ab9 */ /* 0x000fe20000000800 */
[----:B------:R-:W-:Y:S01]  /*0fc0*/  ULDC UR25, c[0x0][0x638] ;  /* 0x00018e0000197ab9 */ /* 0x000fe20000000800 */
[----:B------:R-:W-:Y:S01]  /*0fd0*/  UMOV UR12, UR27 ;  /* 0x0000001b000c7c82 */ /* 0x000fe20008000000 */
[----:B------:R-:W-:Y:S07]  /*0fe0*/  @!P0 BRA `(.L_x_11) ;  /* 0x0000000000308947 */ /* 0x000fee0003800000 */
[----:B------:R-:W-:Y:S02]  /*0ff0*/  ULDC UR16, c[0x0][0x64c] ;  /* 0x0001930000107ab9 */ /* 0x000fe40000000800 */
        /* <DEDUP_REMOVED lines=8> */
[----:B------:R-:W-:-:S07]  /*1080*/  UIMAD.WIDE.U32.X UR6, UR21, UR7, UR16, UP1 ;  /* 0x00000007150672a5 */ /* 0x000fce00088e0410 */
[----:B------:R-:W-:Y:S01]  /*1090*/  UMOV UR12, UR6 ;  /* 0x00000006000c7c82 */ /* 0x000fe20008000000 */
[----:B------:R-:W-:-:S05]  /*10a0*/  UMOV UR13, UR7 ;  /* 0x00000007000d7c82 */ /* 0x000fca0008000000 */
.L_x_11:
[----:B------:R-:W-:Y:S01]  /*10b0*/  UISETP.NE.AND UP1, UPT, UR45, URZ, UPT ;  /* 0x0000003f2d00728c */ /* 0x000fe2000bf25270 */
[----:B------:R-:W-:Y:S01]  /*10c0*/  IMAD.MOV.U32 R0, RZ, RZ, 0x1 ;  /* 0x00000001ff007424 */ /* 0x000fe200078e00ff */
[----:B------:R-:W-:Y:S01]  /*10d0*/  USHF.R.U64 UR6, UR12, UR24, UR13 ;  /* 0x000000180c067299 */ /* 0x000fe2000800120d */
[----:B------:R-:W-:Y:S01]  /*10e0*/  IMAD.U32 R19, RZ, RZ, UR5 ;  /* 0x00000005ff137e24 */ /* 0x000fe2000f8e00ff */
[----:B------:R-:W-:Y:S02]  /*10f0*/  ULOP3.LUT UR20, UR26, UR20, URZ, 0xc0, !UPT ;  /* 0x000000141a147292 */ /* 0x000fe4000f8ec03f */
[----:B------:R-:W-:Y:S02]  /*1100*/  UIADD3 UR7, -UR6, URZ, URZ ;  /* 0x0000003f06077290 */ /* 0x000fe4000fffe13f */
[----:B------:R-:W-:Y:S02]  /*1110*/  UIMAD UR19, UR19, UR6, UR20 ;  /* 0x00000006131372a4 */ /* 0x000fe4000f8e0214 */
[----:B------:R-:W-:-:S02]  /*1120*/  ULOP3.LUT UR11, UR22, UR11, URZ, 0xc0, !UPT ;  /* 0x0000000b160b7292 */ /* 0x000fc4000f8ec03f */
[----:B------:R-:W-:Y:S02]  /*1130*/  @UP1 UIMAD UR4, UR28, UR23, UR9 ;  /* 0x000000171c0412a4 */ /* 0x000fe4000f8e0209 */
[----:B------:R-:W-:-:S03]  /*1140*/  UIMAD UR6, UR7, UR25, UR27 ;  /* 0x00000019070672a4 */ /* 0x000fc6000f8e021b */
[----:B------:R-:W-:Y:S01]  /*1150*/  ULDC UR7, c[0x0][0x610] ;  /* 0x0001840000077ab9 */ /* 0x000fe20000000800 */
[----:B------:R-:W-:Y:S02]  /*1160*/  UIMAD UR6, UR6, UR10, UR11 ;  /* 0x0000000a060672a4 */ /* 0x000fe4000f8e020b */
[----:B------:R-:W-:-:S04]  /*1170*/  UIMAD UR4, UR19, UR7, UR4 ;  /* 0x00000007130472a4 */ /* 0x000fc8000f8e0204 */
[----:B------:R-:W-:Y:S02]  /*1180*/  USEL UR7, UR6, UR4, !UP1 ;  /* 0x0000000406077287 */ /* 0x000fe4000c800000 */
[----:B------:R-:W-:-:S04]  /*1190*/  USEL UR4, UR4, UR6, !UP1 ;  /* 0x0000000604047287 */ /* 0x000fc8000c800000 */
[----:B------:R-:W-:Y:S02]  /*11a0*/  IMAD.U32 R2, RZ, RZ, UR7 ;  /* 0x00000007ff027e24 */ /* 0x000fe4000f8e00ff */
[----:B------:R-:W-:-:S07]  /*11b0*/  IMAD.U32 R18, RZ, RZ, UR4 ;  /* 0x00000004ff127e24 */ /* 0x000fce000f8e00ff */
.L_x_9:
[----:B------:R-:W-:Y:S02]  /*11c0*/  ULDC UR4, c[0x0][0x28c] ;  /* 0x0000a30000047ab9 */ /* 0x000fe40000000800 */
[----:B------:R-:W-:-:S04]  /*11d0*/  UIADD3 UR4, UR4, 0x7f, URZ ;  /* 0x0000007f04047890 */ /* 0x000fc8000fffe03f */
[----:B------:R-:W-:-:S04]  /*11e0*/  USHF.R.S32.HI UR5, URZ, 0x1f, UR4 ;  /* 0x0000001f3f057899 */ /* 0x000fc80008011404 */
[----:B------:R-:W-:-:S04]  /*11f0*/  ULEA.HI UR5, UR5, UR4, URZ, 0x7 ;  /* 0x0000000405057291 */ /* 0x000fc8000f8f383f */
[----:B------:R-:W-:Y:S01]  /*1200*/  USHF.R.S32.HI UR38, URZ, 0x7, UR5 ;  /* 0x000000073f267899 */ /* 0x000fe20008011405 */
[----:B------:R-:W-:Y:S11]  /*1210*/  @!P1 BRA `(.L_x_12) ;  /* 0x0000006000409947 */ /* 0x000ff60003800000 */
[----:B------:R-:W-:-:S06]  /*1220*/  UISETP.GT.U32.AND UP1, UPT, UR18, 0x1, UPT ;  /* 0x000000011200788c */ /* 0x000fcc000bf24070 */
[----:B------:R-:W-:-:S13]  /*1230*/  PLOP3.LUT P0, PT, PT, PT, UP1, 0x80, 0x0 ;  /* 0x000000000000781c */ /* 0x000fda0003f0f018 */
[----:B------:R-:W-:Y:S05]  /*1240*/  @P0 EXIT ;  /* 0x000000000000094d */ /* 0x000fea0003800000 */
.L_x_13:
[----:B------:R-:W-:-:S08]  /*1250*/  NOP ;  /* 0x0000000000007918 */ /* 0x000fd00000000000 */
[----:B------:R-:W0:Y:S02]  /*1260*/  USETMAXREG.TRY_ALLOC.CTAPOOL UP1, 0xe8 ;  /* 0x000000e8000079c8 */ /* 0x000e240008020600 */
[----:B0-----:R-:W-:-:S13]  /*1270*/  PLOP3.LUT P0, PT, PT, PT, UP1, 0x80, 0x0 ;  /* 0x000000000000781c */ /* 0x001fda0003f0f018 */
[----:B------:R-:W-:Y:S05]  /*1280*/  @!P0 BRA `(.L_x_13) ;  /* 0xfffffffc00f08947 */ /* 0x000fea000383ffff */
[----:B------:R-:W-:-:S13]  /*1290*/  LOP3.LUT P0, RZ, R0, 0xff, RZ, 0xc0, !PT ;  /* 0x000000ff00ff7812 */ /* 0x000fda000780c0ff */
[----:B------:R-:W-:Y:S05]  /*12a0*/  @!P0 EXIT ;  /* 0x000000000000894d */ /* 0x000fea0003800000 */
[----:B------:R-:W-:Y:S01]  /*12b0*/  SHF.R.S32.HI R0, RZ, 0x1f, R3 ;  /* 0x0000001fff007819 */ /* 0x000fe20000011403 */
[----:B------:R-:W0:Y:S01]  /*12c0*/  S2UR UR5, SR_CgaCtaId ;  /* 0x00000000000579c3 */ /* 0x000e220000008800 */
[----:B------:R-:W-:Y:S01]  /*12d0*/  UMOV UR41, 0x400 ;  /* 0x0000040000297882 */ /* 0x000fe20000000000 */
[----:B------:R-:W-:Y:S01]  /*12e0*/  USHF.R.U32.HI UR4, URZ, 0x2, UR38 ;  /* 0x000000023f047899 */ /* 0x000fe20008011626 */
[CC--:B------:R-:W-:Y:S01]  /*12f0*/  LEA.HI R4, R0.reuse, R3.reuse, RZ, 0x2 ;  /* 0x0000000300047211 */ /* 0x0c0fe200078f10ff */
[----:B------:R-:W-:Y:S01]  /*1300*/  ULOP3.LUT UR44, UR38, 0x3, URZ, 0xc0, !UPT ;  /* 0x00000003262c7892 */ /* 0x000fe2000f8ec03f */
[----:B------:R-:W-:Y:S01]  /*1310*/  LEA.HI R0, R0, R3, RZ, 0x5 ;  /* 0x0000000300007211 */ /* 0x000fe200078f28ff */
[----:B------:R-:W-:Y:S01]  /*1320*/  UISETP.LT.AND UP1, UPT, UR38, 0x1, UPT ;  /* 0x000000012600788c */ /* 0x000fe2000bf21270 */
[--C-:B------:R-:W-:Y:S01]  /*1330*/  SHF.R.S32.HI R88, RZ, 0x2, R4.reuse ;  /* 0x00000002ff587819 */ /* 0x100fe20000011404 */
[----:B------:R-:W1:Y:S01]  /*1340*/  LDC.64 R6, c[0x0][0x5c8] ;  /* 0x00017200ff067b82 */ /* 0x000e620000000a00 */
[----:B------:R-:W-:Y:S01]  /*1350*/  SHF.R.S32.HI R5, RZ, 0x1f, R4 ;  /* 0x0000001fff057819 */ /* 0x000fe20000011404 */
[----:B------:R-:W-:Y:S01]  /*1360*/  ULOP3.LUT UR4, UR4, 0x1, URZ, 0xc0, !UPT ;  /* 0x0000000104047892 */ /* 0x000fe2000f8ec03f */
[----:B------:R-:W-:Y:S01]  /*1370*/  LOP3.LUT R4, R4, 0xfffffffc, RZ, 0xc0, !PT ;  /* 0xfffffffc04047812 */ /* 0x000fe200078ec0ff */
[----:B------:R-:W-:Y:S01]  /*1380*/  ULDC UR43, c[0x0][0x658] ;  /* 0x00019600002b7ab9 */ /* 0x000fe20000000800 */
[----:B------:R-:W-:Y:S01]  /*1390*/  LEA.HI R5, R5, R88, RZ, 0x3 ;  /* 0x0000005805057211 */ /* 0x000fe200078f18ff */
[----:B------:R-:W-:Y:S01]  /*13a0*/  UMOV UR6, 0xffffffff ;  /* 0xffffffff00067882 */ /* 0x000fe20000000000 */
[----:B------:R-:W-:Y:S01]  /*13b0*/  ULDC UR8, c[0x0][0x284] ;  /* 0x0000a10000087ab9 */ /* 0x000fe20000000800 */
[----:B------:R-:W-:Y:S01]  /*13c0*/  IMAD.IADD R4, R3, 0x1, -R4 ;  /* 0x0000000103047824 */ /* 0x000fe200078e0a04 */
[----:B------:R-:W-:Y:S01]  /*13d0*/  LOP3.LUT R5, R5, 0xfffffff8, RZ, 0xc0, !PT ;  /* 0xfffffff805057812 */ /* 0x000fe200078ec0ff */
[----:B------:R-:W-:Y:S01]  /*13e0*/  USEL UR44, UR44, URZ, !UP0 ;  /* 0x0000003f2c2c7287 */ /* 0x000fe2000c000000 */
[----:B------:R-:W-:Y:S01]  /*13f0*/  SHF.R.S32.HI R3, RZ, 0x5, R0 ;  /* 0x00000005ff037819 */ /* 0x000fe20000011400 */
[----:B------:R-:W-:Y:S01]  /*1400*/  VIADD R0, R95, 0xffffffff ;  /* 0xffffffff5f007836 */ /* 0x000fe20000000000 */
[----:B------:R-:W-:Y:S01]  /*1410*/  USEL UR46, UR38, 0x1, UP1 ;  /* 0x00000001262e7887 */ /* 0x000fe20008800000 */
[----:B------:R-:W-:Y:S01]  /*1420*/  IMAD.IADD R88, R88, 0x1, -R5 ;  /* 0x0000000158587824 */ /* 0x000fe200078e0a05 */
[----:B------:R-:W-:Y:S01]  /*1430*/  USHF.L.U32 UR6, UR6, UR43, URZ ;  /* 0x0000002b06067299 */ /* 0x000fe2000800063f */
[----:B------:R-:W2:Y:S01]  /*1440*/  LDC R5, c[0x0][0x288] ;  /* 0x0000a200ff057b82 */ /* 0x000ea20000000800 */
[----:B0-----:R-:W-:Y:S01]  /*1450*/  ULEA UR41, UR5, UR41, 0x18 ;  /* 0x0000002905297291 */ /* 0x001fe2000f8ec03f */
[C---:B------:R-:W-:Y:S01]  /*1460*/  ISETP.NE.AND P0, PT, R0.reuse, RZ, PT ;  /* 0x000000ff0000720c */ /* 0x040fe20003f05270 */
[----:B------:R-:W-:Y:S01]  /*1470*/  IMAD.SHL.U32 R0, R0, 0x8, RZ ;  /* 0x0000000800007824 */ /* 0x000fe200078e00ff */
[--C-:B------:R-:W-:Y:S01]  /*1480*/  SHF.R.S32.HI R89, RZ, 0x1f, R88.reuse ;  /* 0x0000001fff597819 */ /* 0x100fe20000011458 */
[----:B------:R-:W-:Y:S01]  /*1490*/  UIADD3 UR50, UR41, 0x50, URZ ;  /* 0x0000005029327890 */ /* 0x000fe2000fffe03f */
[----:B------:R-:W-:Y:S01]  /*14a0*/  IMAD.SHL.U32 R90, R4, 0x2, RZ ;  /* 0x00000002045a7824 */ /* 0x000fe200078e00ff */
[----:B------:R-:W-:Y:S01]  /*14b0*/  UISETP.EQ.U32.AND UP0, UPT, UR4, 0x1, !UP0 ;  /* 0x000000010400788c */ /* 0x000fe2000c702070 */
[C-C-:B------:R-:W-:Y:S01]  /*14c0*/  IMAD R97, R3.reuse, -0x10, -R88.reuse ;  /* 0xfffffff003617824 */ /* 0x140fe200078e0a58 */
[----:B------:R-:W-:Y:S01]  /*14d0*/  LOP3.LUT R0, R0, 0x8, RZ, 0xc0, !PT ;  /* 0x0000000800007812 */ /* 0x000fe200078ec0ff */
[----:B------:R-:W-:Y:S01]  /*14e0*/  IMAD.WIDE R88, R3, 0x10, R88 ;  /* 0x0000001003587825 */ /* 0x000fe200078e0258 */
[C---:B-1----:R-:W-:Y:S01]  /*14f0*/  SHF.L.U64.HI R92, R6.reuse, 0x3, R7 ;  /* 0x00000003065c7819 */ /* 0x042fe20000010207 */
[----:B------:R-:W-:Y:S01]  /*1500*/  ULDC UR42, c[0x0][0x600] ;  /* 0x00018000002a7ab9 */ /* 0x000fe20000000800 */
[----:B------:R-:W-:Y:S01]  /*1510*/  SEL R98, RZ, 0x1, P0 ;  /* 0x00000001ff627807 */ /* 0x000fe20000000000 */
[----:B------:R-:W-:Y:S01]  /*1520*/  IMAD.SHL.U32 R93, R6, 0x8, RZ ;  /* 0x00000008065d7824 */ /* 0x000fe200078e00ff */
[----:B------:R-:W-:Y:S01]  /*1530*/  LEA R95, R95, UR50, 0x3 ;  /* 0x000000325f5f7c11 */ /* 0x000fe2000f8e18ff */
[----:B------:R-:W-:Y:S01]  /*1540*/  VIADD R97, R97, UR8 ;  /* 0x0000000861617c36 */ /* 0x000fe20008000000 */
[C---:B------:R-:W-:Y:S01]  /*1550*/  LOP3.LUT R99, R0.reuse, 0x8, RZ, 0x3c, !PT ;  /* 0x0000000800637812 */ /* 0x040fe200078e3cff */
[----:B------:R-:W-:Y:S01]  /*1560*/  UMOV UR7, 0x1 ;  /* 0x0000000100077882 */ /* 0x000fe20000000000 */
[----:B------:R-:W-:Y:S01]  /*1570*/  LOP3.LUT R96, R0, 0x18, RZ, 0x3c, !PT ;  /* 0x0000001800607812 */ /* 0x000fe200078e3cff */
[----:B------:R-:W-:Y:S01]  /*1580*/  ULOP3.LUT UR49, UR39, 0x1, URZ, 0xfc, !UPT ;  /* 0x0000000127317892 */ /* 0x000fe2000f8efc3f */
[----:B------:R-:W-:Y:S01]  /*1590*/  SHF.R.S32.HI R91, RZ, 0x1f, R90 ;  /* 0x0000001fff5b7819 */ /* 0x000fe2000001145a */
[----:B------:R-:W-:Y:S01]  /*15a0*/  USHF.L.U32 UR36, UR38, 0x1, URZ ;  /* 0x0000000126247899 */ /* 0x000fe2000800063f */
[----:B--2---:R-:W-:Y:S01]  /*15b0*/  IMAD R94, R4, -0x2, R5 ;  /* 0xfffffffe045e7824 */ /* 0x004fe200078e0205 */
[----:B------:R-:W-:-:S02]  /*15c0*/  USHF.L.U64.HI UR40, UR54, 0x1, UR37 ;  /* 0x0000000136287899 */ /* 0x000fc40008010225 */
[----:B------:R-:W-:Y:S02]  /*15d0*/  UIADD3 UR42, UR42, -0x1, URZ ;  /* 0xffffffff2a2a7890 */ /* 0x000fe4000fffe03f */
[----:B------:R-:W-:Y:S02]  /*15e0*/  USHF.L.U32 UR43, UR7, UR43, URZ ;  /* 0x0000002b072b7299 */ /* 0x000fe4000800063f */
[----:B------:R-:W-:Y:S02]  /*15f0*/  UIADD3 UR46, -UR46, UR38, URZ ;  /* 0x000000262e2e7290 */ /* 0x000fe4000fffe13f */
[----:B------:R-:W-:Y:S02]  /*1600*/  ULOP3.LUT UR47, URZ, UR6, URZ, 0x33, !UPT ;  /* 0x000000063f2f7292 */ /* 0x000fe4000f8e333f */
[----:B------:R-:W-:-:S12]  /*1610*/  USEL UR48, URZ, 0x1, !UP0 ;  /* 0x000000013f307887 */ /* 0x000fd8000c000000 */
.L_x_161:
[----:B------:R-:W-:-:S04]  /*1620*/  SHF.L.U32 R0, R98, 0x1f, RZ ;  /* 0x0000001f62007819 */ /* 0x000fc800000006ff */
[----:B------:R-:W0:Y:S02]  /*1630*/  SYNCS.PHASECHK.TRANS64.TRYWAIT P0, [R95+URZ+-0x8], R0 ;  /* 0xfffff8005f0075a7 */ /* 0x000e24000800017f */
[----:B012345:R-:W-:Y:S05]  /*1640*/  @!P0 BRA `(.L_x_14) ;  /* 0x0000006c00b48947 */ /* 0x03ffea0003800000 */
.L_x_183:
[----:B------:R-:W-:Y:S02]  /*1650*/  ULDC UR4, c[0x0][0x28c] ;  /* 0x0000a30000047ab9 */ /* 0x000fe40000000800 */
[----:B------:R-:W-:-:S13]  /*1660*/  ISETP.LT.AND P0, PT, RZ, UR4, PT ;  /* 0x00000004ff007c0c */ /* 0x000fda000bf01270 */
[----:B------:R-:W-:Y:S05]  /*1670*/  @P0 BRA `(.L_x_15) ;  /* 0x0000000000400947 */ /* 0x000fea0003800000 */
[----:B0-----:R-:W-:Y:S01]  /*1680*/  MOV R0, 0x0 ;  /* 0x0000000000007802 */ /* 0x001fe20000000f00 */
[----:B------:R-:W-:Y:S01]  /*1690*/  ULDC.64 UR4, c[0x4][0x68] ;  /* 0x01001a0000047ab9 */ /* 0x000fe20000000a00 */
[----:B------:R-:W-:Y:S01]  /*16a0*/  ULDC.64 UR6, c[0x4][0x8] ;  /* 0x0100020000067ab9 */ /* 0x000fe20000000a00 */
[----:B------:R-:W-:Y:S01]  /*16b0*/  IMAD.U32 R4, RZ, RZ, UR4 ;  /* 0x00000004ff047e24 */ /* 0x000fe2000f8e00ff */
[----:B------:R0:W1:Y:S01]  /*16c0*/  LDC.64 R14, c[0x4][R0] ;  /* 0x01000000000e7b82 */ /* 0x0000620000000a00 */
[----:B------:R-:W-:Y:S01]  /*16d0*/  IMAD.U32 R5, RZ, RZ, UR5 ;  /* 0x00000005ff057e24 */ /* 0x000fe2000f8e00ff */
[----:B------:R-:W-:Y:S01]  /*16e0*/  ULDC.64 UR4, c[0x4][0x70] ;  /* 0x01001c0000047ab9 */ /* 0x000fe20000000a00 */
[----:B------:R-:W-:Y:S02]  /*16f0*/  IMAD.U32 R10, RZ, RZ, UR6 ;  /* 0x00000006ff0a7e24 */ /* 0x000fe4000f8e00ff */
[----:B------:R-:W-:Y:S02]  /*1700*/  IMAD.U32 R6, RZ, RZ, UR4 ;  /* 0x00000004ff067e24 */ /* 0x000fe4000f8e00ff */
[----:B------:R-:W-:-:S02]  /*1710*/  IMAD.U32 R7, RZ, RZ, UR5 ;  /* 0x00000005ff077e24 */ /* 0x000fc4000f8e00ff */
[----:B------:R-:W-:Y:S02]  /*1720*/  IMAD.U32 R11, RZ, RZ, UR7 ;  /* 0x00000007ff0b7e24 */ /* 0x000fe4000f8e00ff */
[----:B------:R-:W-:Y:S02]  /*1730*/  IMAD.MOV.U32 R8, RZ, RZ, 0x1e1 ;  /* 0x000001e1ff087424 */ /* 0x000fe400078e00ff */
[----:B------:R-:W-:Y:S02]  /*1740*/  IMAD.MOV.U32 R12, RZ, RZ, 0x1 ;  /* 0x00000001ff0c7424 */ /* 0x000fe400078e00ff */
[----:B0-----:R-:W-:-:S07]  /*1750*/  IMAD.MOV.U32 R13, RZ, RZ, RZ ;  /* 0x000000ffff0d7224 */ /* 0x001fce00078e00ff */
[----:B------:R-:W-:-:S07]  /*1760*/  LEPC R20, `(.L_x_15) ;  /* 0x000000001014794e */ /* 0x000fce0000000000 */
[----:B-1---5:R-:W-:Y:S05]  /*1770*/  CALL.ABS.NOINC R14 ;  /* 0x000000000e007343 */ /* 0x022fea0003c00000 */
.L_x_15:
[----:B0-----:R-:W-:-:S05]  /*1780*/  IMAD.U32 R0, RZ, RZ, UR49 ;  /* 0x00000031ff007e24 */ /* 0x001fca000f8e00ff */
[----:B------:R-:W-:-:S13]  /*1790*/  ISETP.NE.AND P0, PT, R0, 0x3, PT ;  /* 0x000000030000780c */ /* 0x000fda0003f05270 */
[----:B------:R-:W-:Y:S05]  /*17a0*/  @!P0 BRA `(.L_x_16) ;  /* 0x0000000000048947 */ /* 0x000fea0003800000 */
[----:B------:R-:W-:Y:S01]  /*17b0*/  BPT.TRAP 0x1 ;  /* 0x000000040000795c */ /* 0x000fe20000300000 */
.L_x_16:
[----:B------:R-:W-:Y:S02]  /*17c0*/  IMAD.U32 R3, RZ, RZ, UR44 ;  /* 0x0000002cff037e24 */ /* 0x000fe4000f8e00ff */
[----:B------:R-:W-:-:S03]  /*17d0*/  IMAD.U32 R0, RZ, RZ, UR48 ;  /* 0x00000030ff007e24 */ /* 0x000fc6000f8e00ff */
[----:B------:R-:W-:Y:S02]  /*17e0*/  LEA R3, R3, UR41, 0x3 ;  /* 0x0000002903037c11 */ /* 0x000fe4000f8e18ff */
[----:B------:R-:W-:-:S04]  /*17f0*/  SHF.L.U32 R0, R0, 0x1f, RZ ;  /* 0x0000001f00007819 */ /* 0x000fc800000006ff */
[----:B------:R0:W1:Y:S01]  /*1800*/  SYNCS.PHASECHK.TRANS64.TRYWAIT P1, [R3+URZ], R0 ;  /* 0x00000000030075a7 */ /* 0x000062000802017f */
[----:B------:R-:W-:Y:S05]  /*1810*/  @!P0 BRA `(.L_x_17) ;  /* 0x0000000000048947 */ /* 0x000fea0003800000 */
[----:B------:R-:W-:Y:S01]  /*1820*/  BPT.TRAP 0x1 ;  /* 0x000000040000795c */ /* 0x000fe20000300000 */
.L_x_17:
[----:B------:R-:W-:-:S05]  /*1830*/  IMAD.U32 R4, RZ, RZ, UR46 ;  /* 0x0000002eff047e24 */ /* 0x000fca000f8e00ff */
[----:B------:R-:W-:Y:S01]  /*1840*/  ISETP.GE.AND P2, PT, R4, 0x1, PT ;  /* 0x000000010400780c */ /* 0x000fe20003f46270 */
[----:B-1----:R-:W-:-:S12]  /*1850*/  @P1 BRA `(.L_x_18) ;  /* 0x0000000000081947 */ /* 0x002fd80003800000 */
[----:B------:R-:W1:Y:S02]  /*1860*/  SYNCS.PHASECHK.TRANS64.TRYWAIT P1, [R3+URZ], R0 ;  /* 0x00000000030075a7 */ /* 0x000e64000802017f */
[----:B-1----:R-:W-:Y:S05]  /*1870*/  @!P1 BRA `(.L_x_19) ;  /* 0x0000006c003c9947 */ /* 0x002fea0003800000 */
.L_x_18:
[----:B------:R-:W-:Y:S05]  /*1880*/  WARPSYNC.ALL ;  /* 0x0000000000007948 */ /* 0x000fea0003800000 */
[----:B------:R-:W-:Y:S01]  /*1890*/  UIADD3 UR4, UR41, 0x180, URZ ;  /* 0x0000018029047890 */ /* 0x000fe2000fffe03f */
[----:B------:R-:W-:Y:S01]  /*18a0*/  WARPGROUP.ARRIVE ;  /* 0x00000000000079c5 */ /* 0x000fe20000000000 */
[----:B------:R-:W-:Y:S02]  /*18b0*/  UIADD3 UR5, UR41, 0x20180, URZ ;  /* 0x0002018029057890 */ /* 0x000fe4000fffe03f */
[----:B------:R-:W-:Y:S02]  /*18c0*/  USHF.R.U32.HI UR4, URZ, 0x4, UR4 ;  /* 0x000000043f047899 */ /* 0x000fe40008011604 */
[----:B------:R-:W-:-:S02]  /*18d0*/  USHF.R.U32.HI UR5, URZ, 0x4, UR5 ;  /* 0x000000043f057899 */ /* 0x000fc40008011605 */
[----:B------:R-:W-:Y:S02]  /*18e0*/  ULOP3.LUT UR4, UR4, 0x3fff, URZ, 0xc0, !UPT ;  /* 0x00003fff04047892 */ /* 0x000fe4000f8ec03f */
[----:B------:R-:W-:Y:S02]  /*18f0*/  ULOP3.LUT UR5, UR5, 0x3fff, URZ, 0xc0, !UPT ;  /* 0x00003fff05057892 */ /* 0x000fe4000f8ec03f */
[----:B------:R-:W-:Y:S02]  /*1900*/  ULOP3.LUT UR8, UR4, 0x10000, URZ, 0xfc, !UPT ;  /* 0x0001000004087892 */ /* 0x000fe4000f8efc3f */
[----:B------:R-:W-:Y:S02]  /*1910*/  ULOP3.LUT UR9, UR5, 0x10000, URZ, 0xfc, !UPT ;  /* 0x0001000005097892 */ /* 0x000fe4000f8efc3f */
[----:B------:R-:W-:Y:S02]  /*1920*/  ULEA UR11, UR44, UR8, 0xb ;  /* 0x000000082c0b7291 */ /* 0x000fe4000f8e583f */
[----:B------:R-:W-:Y:S01]  /*1930*/  ULEA UR10, UR44, UR9, 0xc ;  /* 0x000000092c0a7291 */ /* 0x000fe2000f8e603f */
[----:B------:R-:W-:Y:S01]  /*1940*/  UMOV UR5, 0x40000040 ;  /* 0x4000004000057882 */ /* 0x000fe20000000000 */
[----:B------:R-:W-:-:S03]  /*1950*/  UMOV UR7, 0x40000040 ;  /* 0x4000004000077882 */ /* 0x000fc60000000000 */
[----:B------:R-:W-:Y:S02]  /*1960*/  UMOV UR4, UR11 ;  /* 0x0000000b00047c82 */ /* 0x000fe40008000000 */
[----:B------:R-:W-:Y:S02]  /*1970*/  UMOV UR6, UR10 ;  /* 0x0000000a00067c82 */ /* 0x000fe40008000000 */
[----:B------:R-:W-:Y:S01]  /*1980*/  HGMMA.64x128x8.F32.TF32 R24, gdesc[UR4], RZ, !UPT, gsb0 ;  /* 0x05e00000041879f0 */ /* 0x000fe2000c0028ff */
[----:B------:R-:W-:Y:S02]  /*1990*/  UIADD3 UR4, UR11, 0x2, URZ ;  /* 0x000000020b047890 */ /* 0x000fe4000fffe03f */
[----:B------:R-:W-:Y:S01]  /*19a0*/  UIADD3 UR6, UR10, 0x2, URZ ;  /* 0x000000020a067890 */ /* 0x000fe2000fffe03f */
[----:B------:R-:W-:Y:S01]  /*19b0*/  UMOV UR5, 0x40000040 ;  /* 0x4000004000057882 */ /* 0x000fe20000000000 */
[----:B------:R-:W-:Y:S01]  /*19c0*/  UMOV UR7, 0x40000040 ;  /* 0x4000004000077882 */ /* 0x000fe20000000000 */
[----:B------:R-:W-:-:S02]  /*19d0*/  WARPGROUP.DEPBAR.LE gsb0, 0x0 ;  /* 0x00008000000079c5 */ /* 0x000fc40000010000 */
[----:B------:R-:W-:-:S06]  /*19e0*/  WARPGROUP.ARRIVE ;  /* 0x00000000000079c5 */ /* 0x000fcc0000000000 */
[----:B------:R-:W-:Y:S01]  /*19f0*/  HGMMA.64x128x8.F32.TF32 R24, gdesc[UR4], R24, gsb0 ;  /* 0x05e00000041879f0 */ /* 0x000fe20008002818 */
[----:B------:R-:W-:Y:S02]  /*1a00*/  UIADD3 UR4, UR11, 0x4, URZ ;  /* 0x000000040b047890 */ /* 0x000fe4000fffe03f */
[----:B------:R-:W-:Y:S01]  /*1a10*/  UIADD3 UR6, UR10, 0x4, URZ ;  /* 0x000000040a067890 */ /* 0x000fe2000fffe03f */
[----:B------:R-:W-:Y:S01]  /*1a20*/  UMOV UR5, 0x40000040 ;  /* 0x4000004000057882 */ /* 0x000fe20000000000 */
[----:B------:R-:W-:Y:S01]  /*1a30*/  UMOV UR7, 0x40000040 ;  /* 0x4000004000077882 */ /* 0x000fe20000000000 */
[----:B------:R-:W-:Y:S02]  /*1a40*/  WARPGROUP.DEPBAR.LE gsb0, 0x0 ;  /* 0x00008000000079c5 */ /* 0x000fe40000010000 */
        /* <DEDUP_REMOVED lines=92> */
[----:B------:R-:W-:Y:S03]  /*2010*/  HGMMA.64x128x8.F32.TF32 R24, gdesc[UR4], R24, gsb0 ;  /* 0x05e00000041879f0 */ /* 0x000fe60008002818 */
[----:B------:R-:W-:Y:S02]  /*2020*/  WARPGROUP.DEPBAR.LE gsb0, 0x0 ;  /* 0x00008000000079c5 */ /* 0x000fe40000010000 */
[----:B------:R-:W-:Y:S05]  /*2030*/  @!P2 BRA `(.L_x_20) ;  /* 0x000000080064a947 */ /* 0x000fea0003800000 */
[----:B------:R-:W-:Y:S01]  /*2040*/  UIADD3 UR11, UR44, 0x1, URZ ;  /* 0x000000012c0b7890 */ /* 0x000fe2000fffe03f */
[----:B01----:R-:W-:Y:S01]  /*2050*/  IMAD.U32 R0, RZ, RZ, UR46 ;  /* 0x0000002eff007e24 */ /* 0x003fe2000f8e00ff */
[----:B------:R-:W-:Y:S02]  /*2060*/  UMOV UR10, UR44 ;  /* 0x0000002c000a7c82 */ /* 0x000fe40008000000 */
[----:B------:R-:W-:-:S04]  /*2070*/  UISETP.NE.AND UP0, UPT, UR11, 0x4, UPT ;  /* 0x000000040b00788c */ /* 0x000fc8000bf05270 */
[----:B------:R-:W-:Y:S02]  /*2080*/  USEL UR4, URZ, 0x1, UP0 ;  /* 0x000000013f047887 */ /* 0x000fe40008000000 */
[----:B------:R-:W-:Y:S02]  /*2090*/  USEL UR11, UR11, URZ, UP0 ;  /* 0x0000003f0b0b7287 */ /* 0x000fe40008000000 */
[----:B------:R-:W-:-:S06]  /*20a0*/  ULOP3.LUT UR4, UR48, UR4, URZ, 0x3c, !UPT ;  /* 0x0000000430047292 */ /* 0x000fcc000f8e3c3f */
[----:B------:R-:W-:-:S07]  /*20b0*/  IMAD.U32 R5, RZ, RZ, UR4 ;  /* 0x00000004ff057e24 */ /* 0x000fce000f8e00ff */
.L_x_27:
[----:B01----:R-:W-:Y:S05]  /*20c0*/  @!P0 BRA `(.L_x_21) ;  /* 0x0000000000048947 */ /* 0x003fea0003800000 */
[----:B------:R-:W-:Y:S01]  /*20d0*/  BPT.TRAP 0x1 ;  /* 0x000000040000795c */ /* 0x000fe20000300000 */
.L_x_21:
[----:B------:R-:W-:Y:S01]  /*20e0*/  ULEA UR4, UR11, UR41, 0x3 ;  /* 0x000000290b047291 */ /* 0x000fe2000f8e183f */
[----:B------:R-:W-:-:S08]  /*20f0*/  SHF.L.U32 R3, R5, 0x1f, RZ ;  /* 0x0000001f05037819 */ /* 0x000fd000000006ff */
[----:B------:R0:W1:Y:S01]  /*2100*/  SYNCS.PHASECHK.TRANS64.TRYWAIT P1, [UR4], R3 ;  /* 0x00000003ff0075a7 */ /* 0x0000620008020144 */
[----:B------:R-:W-:Y:S05]  /*2110*/  @!P0 BRA `(.L_x_22) ;  /* 0x0000000000048947 */ /* 0x000fea0003800000 */
[----:B------:R-:W-:Y:S01]  /*2120*/  BPT.TRAP 0x1 ;  /* 0x000000040000795c */ /* 0x000fe20000300000 */
.L_x_22:
[----:B-1----:R-:W-:Y:S05]  /*2130*/  @P1 BRA `(.L_x_23) ;  /* 0x0000000000081947 */ /* 0x002fea0003800000 */
[----:B------:R-:W1:Y:S02]  /*2140*/  SYNCS.PHASECHK.TRANS64.TRYWAIT P1, [UR4], R3 ;  /* 0x00000003ff0075a7 */ /* 0x000e640008020144 */
[----:B-1----:R-:W-:Y:S05]  /*2150*/  @!P1 BRA `(.L_x_24) ;  /* 0x0000006400189947 */ /* 0x002fea0003800000 */
.L_x_23:
[----:B------:R-:W-:Y:S01]  /*2160*/  ULEA UR12, UR11, UR9, 0xc ;  /* 0x000000090b0c7291 */ /* 0x000fe2000f8e603f */
[----:B------:R-:W-:Y:S01]  /*2170*/  WARPGROUP.ARRIVE ;  /* 0x00000000000079c5 */ /* 0x000fe20000000000 */
[----:B------:R-:W-:Y:S01]  /*2180*/  ULEA UR13, UR11, UR8, 0xb ;  /* 0x000000080b0d7291 */ /* 0x000fe2000f8e583f */
[----:B------:R-:W-:Y:S01]  /*2190*/  UMOV UR7, 0x40000040 ;  /* 0x4000004000077882 */ /* 0x000fe20000000000 */
[----:B------:R-:W-:-:S03]  /*21a0*/  UMOV UR5, 0x40000040 ;  /* 0x4000004000057882 */ /* 0x000fc60000000000 */
[----:B------:R-:W-:Y:S02]  /*21b0*/  UMOV UR6, UR12 ;  /* 0x0000000c00067c82 */ /* 0x000fe40008000000 */
[----:B------:R-:W-:Y:S02]  /*21c0*/  UMOV UR4, UR13 ;  /* 0x0000000d00047c82 */ /* 0x000fe40008000000 */
[----:B------:R-:W-:Y:S01]  /*21d0*/  HGMMA.64x128x8.F32.TF32 R24, gdesc[UR4], R24, gsb0 ;  /* 0x05e00000041879f0 */ /* 0x000fe20008002818 */
        /* <DEDUP_REMOVED lines=107> */
[----:B------:R-:W-:Y:S01]  /*2890*/  BPT.TRAP 0x1 ;  /* 0x000000040000795c */ /* 0x000fe20000300000 */
.L_x_25:
[----:B------:R-:W-:Y:S02]  /*28a0*/  UISETP.GT.U32.AND UP0, UPT, UR39, 0x1, UPT ;  /* 0x000000012700788c */ /* 0x000fe4000bf04070 */
[----:B------:R-:W-:-:S04]  /*28b0*/  ULEA UR4, UR10, UR41, 0x3 ;  /* 0x000000290a047291 */ /* 0x000fc8000f8e183f */
[----:B------:R-:W-:Y:S01]  /*28c0*/  UIADD3 UR4, UR4, 0x20, URZ ;  /* 0x0000002004047890 */ /* 0x000fe2000fffe03f */
[----:B------:R-:W-:-:S03]  /*28d0*/  PLOP3.LUT P1, PT, PT, PT, UP0, 0x80, 0x0 ;  /* 0x000000000000781c */ /* 0x000fc60003f2f008 */
[----:B------:R-:W-:-:S09]  /*28e0*/  UPRMT UR4, URZ, 0x654, UR4 ;  /* 0x000006543f047896 */ /* 0x000fd20008000004 */
[----:B------:R-:W-:Y:S01]  /*28f0*/  SYNCS.ARRIVE.TRANS64.RED.A1T0 RZ, [UR4], RZ ;  /* 0x000000ffffff79a7 */ /* 0x000fe20008100404 */
[----:B------:R-:W-:Y:S05]  /*2900*/  @P1 BRA `(.L_x_26) ;  /* 0x0000000000041947 */ /* 0x000fea0003800000 */
[----:B------:R-:W-:Y:S01]  /*2910*/  BPT.TRAP 0x1 ;  /* 0x000000040000795c */ /* 0x000fe20000300000 */
.L_x_26:
[----:B------:R-:W-:Y:S01]  /*2920*/  UIADD3 UR11, UR11, 0x1, URZ ;  /* 0x000000010b0b7890 */ /* 0x000fe2000fffe03f */
[C---:B------:R-:W-:Y:S01]  /*2930*/  ISETP.GT.AND P1, PT, R0.reuse, 0x1, PT ;  /* 0x000000010000780c */ /* 0x040fe20003f24270 */
[----:B------:R-:W-:Y:S01]  /*2940*/  UIADD3 UR10, UR10, 0x1, URZ ;  /* 0x000000010a0a7890 */ /* 0x000fe2000fffe03f */
[----:B------:R-:W-:Y:S01]  /*2950*/  VIADD R0, R0, 0xffffffff ;  /* 0xffffffff00007836 */ /* 0x000fe20000000000 */
[----:B------:R-:W-:Y:S02]  /*2960*/  UISETP.NE.AND UP0, UPT, UR11, 0x4, UPT ;  /* 0x000000040b00788c */ /* 0x000fe4000bf05270 */
[----:B------:R-:W-:Y:S02]  /*2970*/  UISETP.NE.AND UP1, UPT, UR10, 0x4, UPT ;  /* 0x000000040a00788c */ /* 0x000fe4000bf25270 */
[----:B------:R-:W-:Y:S02]  /*2980*/  USEL UR4, URZ, 0x1, UP0 ;  /* 0x000000013f047887 */ /* 0x000fe40008000000 */
[----:B------:R-:W-:-:S02]  /*2990*/  USEL UR11, UR11, URZ, UP0 ;  /* 0x0000003f0b0b7287 */ /* 0x000fc40008000000 */
[----:B------:R-:W-:Y:S02]  /*29a0*/  USEL UR10, UR10, URZ, UP1 ;  /* 0x0000003f0a0a7287 */ /* 0x000fe40008800000 */
[----:B------:R-:W-:Y:S01]  /*29b0*/  LOP3.LUT R5, R5, UR4, RZ, 0x3c, !PT ;  /* 0x0000000405057c12 */ /* 0x000fe2000f8e3cff */
[----:B------:R-:W-:Y:S09]  /*29c0*/  @P1 BRA `(.L_x_27) ;  /* 0xfffffff400bc1947 */ /* 0x000ff2000383ffff */
.L_x_20:
[----:B01----:R-:W0:Y:S01]  /*29d0*/  LDC R0, c[0x0][0x28c] ;  /* 0x0000a300ff007b82 */ /* 0x003e220000000800 */
[----:B------:R1:W-:Y:S01]  /*29e0*/  SYNCS.ARRIVE.TRANS64.A1T0 RZ, [R99+UR50], RZ ;  /* 0x000000ff63ff79a7 */ /* 0x0003e20008100032 */
[----:B0-----:R-:W-:-:S13]  /*29f0*/  ISETP.GE.AND P1, PT, R0, 0x1, PT ;  /* 0x000000010000780c */ /* 0x001fda0003f26270 */
[----:B-1----:R-:W-:Y:S05]  /*2a00*/  @!P1 BRA `(.L_x_28) ;  /* 0x0000000000309947 */ /* 0x002fea0003800000 */
[----:B------:R-:W-:Y:S05]  /*2a10*/  @!P0 BRA `(.L_x_29) ;  /* 0x0000000000048947 */ /* 0x000fea0003800000 */
[----:B------:R-:W-:Y:S01]  /*2a20*/  BPT.TRAP 0x1 ;  /* 0x000000040000795c */ /* 0x000fe20000300000 */
.L_x_29:
[----:B------:R-:W-:Y:S02]  /*2a30*/  UIADD3 UR4, UR46, UR44, URZ ;  /* 0x0000002c2e047290 */ /* 0x000fe4000fffe03f */
[----:B------:R-:W-:Y:S02]  /*2a40*/  UISETP.GT.U32.AND UP0, UPT, UR39, 0x1, UPT ;  /* 0x000000012700788c */ /* 0x000fe4000bf04070 */
[----:B------:R-:W-:-:S04]  /*2a50*/  USHF.L.U32 UR4, UR4, 0x3, URZ ;  /* 0x0000000304047899 */ /* 0x000fc8000800063f */
[----:B------:R-:W-:Y:S01]  /*2a60*/  ULOP3.LUT UR4, UR4, 0x18, URZ, 0xc0, !UPT ;  /* 0x0000001804047892 */ /* 0x000fe2000f8ec03f */
[----:B------:R-:W-:-:S03]  /*2a70*/  PLOP3.LUT P0, PT, PT, PT, UP0, 0x80, 0x0 ;  /* 0x000000000000781c */ /* 0x000fc60003f0f008 */
[----:B------:R-:W-:-:S04]  /*2a80*/  UIADD3 UR4, UR41, 0x20, UR4 ;  /* 0x0000002029047890 */ /* 0x000fc8000fffe004 */
[----:B------:R-:W-:-:S09]  /*2a90*/  UPRMT UR4, URZ, 0x654, UR4 ;  /* 0x000006543f047896 */ /* 0x000fd20008000004 */
[----:B------:R-:W-:Y:S01]  /*2aa0*/  SYNCS.ARRIVE.TRANS64.RED.A1T0 RZ, [UR4], RZ ;  /* 0x000000ffffff79a7 */ /* 0x000fe20008100404 */
[----:B------:R-:W-:Y:S05]  /*2ab0*/  @P0 BRA `(.L_x_28) ;  /* 0x0000000000040947 */ /* 0x000fea0003800000 */
[----:B------:R-:W-:Y:S01]  /*2ac0*/  BPT.TRAP 0x1 ;  /* 0x000000040000795c */ /* 0x000fe20000300000 */
.L_x_28:
[----:B------:R-:W-:Y:S02]  /*2ad0*/  SHF.L.U32 R0, R98, 0x1f, RZ ;  /* 0x0000001f62007819 */ /* 0x000fe400000006ff */
[----:B------:R-:W-:Y:S02]  /*2ae0*/  SHF.R.S32.HI R9, RZ, 0x1f, R19 ;  /* 0x0000001fff097819 */ /* 0x000fe40000011413 */
[----:B------:R-:W0:Y:S02]  /*2af0*/  SYNCS.PHASECHK.TRANS64.TRYWAIT P0, [R95+URZ+0x8], R0 ;  /* 0x000008005f0075a7 */ /* 0x000e24000800017f */
[----:B0-----:R-:W-:Y:S05]  /*2b00*/  @!P0 BRA `(.L_x_30) ;  /* 0x0000005800c48947 */ /* 0x001fea0003800000 */
.L_x_184:
[----:B------:R-:W-:Y:S01]  /*2b10*/  ULDC.64 UR4, c[0x0][0x5d0] ;  /* 0x0001740000047ab9 */ /* 0x000fe20000000a00 */
[----:B------:R-:W-:Y:S01]  /*2b20*/  ULDC UR6, c[0x0][0x284] ;  /* 0x0000a10000067ab9 */ /* 0x000fe20000000800 */
[----:B0-----:R-:W-:Y:S02]  /*2b30*/  IMAD R0, R9, UR4, RZ ;  /* 0x0000000409007c24 */ /* 0x001fe4000f8e02ff */
[----:B------:R-:W-:Y:S02]  /*2b40*/  IMAD.SHL.U32 R10, R2, 0x80, RZ ;  /* 0x00000080020a7824 */ /* 0x000fe400078e00ff */
[C---:B------:R-:W-:Y:S02]  /*2b50*/  IMAD R5, R19.reuse, UR5, R0 ;  /* 0x0000000513057c24 */ /* 0x040fe4000f8e0200 */
[----:B------:R-:W-:Y:S01]  /*2b60*/  IMAD.SHL.U32 R0, R18, 0x40, RZ ;  /* 0x0000004012007824 */ /* 0x000fe200078e00ff */
[----:B------:R-:W-:Y:S01]  /*2b70*/  SHF.R.S32.HI R11, RZ, 0x1f, R10 ;  /* 0x0000001fff0b7819 */ /* 0x000fe2000001140a */
[----:B------:R-:W-:Y:S01]  /*2b80*/  IMAD.WIDE.U32 R2, R19, UR4, R90 ;  /* 0x0000000413027c25 */ /* 0x000fe2000f8e005a */
[----:B------:R-:W-:-:S02]  /*2b90*/  ULDC.64 UR4, c[0x0][0x5c8] ;  /* 0x0001720000047ab9 */ /* 0x000fc40000000a00 */
[----:B------:R-:W-:Y:S01]  /*2ba0*/  ISETP.GE.AND P0, PT, R0, UR6, PT ;  /* 0x0000000600007c0c */ /* 0x000fe2000bf06270 */
[----:B------:R-:W-:Y:S01]  /*2bb0*/  ULDC UR6, c[0x0][0x288] ;  /* 0x0000a20000067ab9 */ /* 0x000fe20000000800 */
[----:B------:R-:W-:Y:S01]  /*2bc0*/  IADD3 R2, P1, R10, R2, RZ ;  /* 0x000000020a027210 */ /* 0x000fe20007f3e0ff */
[----:B------:R-:W-:Y:S01]  /*2bd0*/  IMAD.WIDE R14, R18, 0x40, R88 ;  /* 0x00000040120e7825 */ /* 0x000fe200078e0258 */
[----:B------:R-:W-:Y:S02]  /*2be0*/  ISETP.GE.OR P0, PT, R10, UR6, P0 ;  /* 0x000000060a007c0c */ /* 0x000fe40008706670 */
[----:B------:R-:W-:Y:S01]  /*2bf0*/  IADD3.X R3, R11, R3, R5, P1, !PT ;  /* 0x000000030b037210 */ /* 0x000fe20000ffe405 */
[----:B------:R-:W-:-:S04]  /*2c00*/  IMAD R7, R15, UR4, RZ ;  /* 0x000000040f077c24 */ /* 0x000fc8000f8e02ff */
[C---:B------:R-:W-:Y:S02]  /*2c10*/  IMAD R7, R14.reuse, UR5, R7 ;  /* 0x000000050e077c24 */ /* 0x040fe4000f8e0207 */
[----:B------:R-:W-:-:S04]  /*2c20*/  IMAD.WIDE.U32 R20, R14, UR4, R2 ;  /* 0x000000040e147c25 */ /* 0x000fc8000f8e0002 */
[----:B------:R-:W-:Y:S05]  /*2c30*/  @P0 BRA `(.L_x_31) ;  /* 0x0000003c00d80947 */ /* 0x000fea0003800000 */
[----:B-----5:R-:W-:Y:S01]  /*2c40*/  FSETP.NEU.AND P1, PT, R23, RZ, PT ;  /* 0x000000ff1700720b */ /* 0x020fe20003f2d000 */
[----:B------:R-:W-:Y:S01]  /*2c50*/  IMAD.IADD R18, R94, 0x1, -R10 ;  /* 0x000000015e127824 */ /* 0x000fe200078e0a0a */
[----:B------:R-:W-:Y:S01]  /*2c60*/  BSSY B0, `(.L_x_31) ;  /* 0x00003f3000007945 */ /* 0x000fe20003800000 */
[----:B------:R-:W-:Y:S02]  /*2c70*/  IMAD.IADD R0, R97, 0x1, -R0 ;  /* 0x0000000161007824 */ /* 0x000fe400078e0a00 */
[----:B------:R-:W-:Y:S01]  /*2c80*/  IMAD.IADD R7, R21, 0x1, R7 ;  /* 0x0000000115077824 */ /* 0x000fe200078e0207 */
[----:B------:R-:W-:-:S04]  /*2c90*/  ISETP.GT.AND P0, PT, R18, RZ, PT ;  /* 0x000000ff1200720c */ /* 0x000fc80003f04270 */
[----:B------:R-:W-:-:S03]  /*2ca0*/  ISETP.GT.AND P2, PT, R0, RZ, P0 ;  /* 0x000000ff0000720c */ /* 0x000fc60000744270 */
[----:B------:R-:W-:Y:S10]  /*2cb0*/  @!P1 BRA `(.L_x_32) ;  /* 0x0000002c001c9947 */ /* 0x000ff40003800000 */
[----:B------:R-:W0:Y:S01]  /*2cc0*/  LDC.64 R100, c[0x0][0x5b8] ;  /* 0x00016e00ff647b82 */ /* 0x000e220000000a00 */
[----:B------:R-:W-:-:S07]  /*2cd0*/  ULDC.64 UR4, c[0x0][0x5c0] ;  /* 0x0001700000047ab9 */ /* 0x000fce0000000a00 */
[----:B------:R-:W1:Y:S08]  /*2ce0*/  LDC.64 R102, c[0x0][0x5b0] ;  /* 0x00016c00ff667b82 */ /* 0x000e700000000a00 */
[----:B------:R-:W2:Y:S01]  /*2cf0*/  LDC.64 R104, c[0x0][0x5a8] ;  /* 0x00016a00ff687b82 */ /* 0x000ea20000000a00 */
[-C--:B0-----:R-:W-:Y:S02]  /*2d00*/  IMAD R4, R9, R100.reuse, RZ ;  /* 0x0000006409047224 */ /* 0x081fe400078e02ff */
[----:B------:R-:W-:-:S04]  /*2d10*/  IMAD.WIDE.U32 R2, R19, R100, R90 ;  /* 0x0000006413027225 */ /* 0x000fc800078e005a */
[----:B------:R-:W-:Y:S01]  /*2d20*/  IMAD R21, R19, R101, R4 ;  /* 0x0000006513157224 */ /* 0x000fe200078e0204 */
[----:B------:R-:W-:Y:S01]  /*2d30*/  IADD3 R4, P1, R10, R2, RZ ;  /* 0x000000020a047210 */ /* 0x000fe20007f3e0ff */
[----:B-1----:R-:W-:-:S03]  /*2d40*/  IMAD R2, R15, R102, RZ ;  /* 0x000000660f027224 */ /* 0x002fc600078e02ff */
[----:B------:R-:W-:Y:S01]  /*2d50*/  IADD3.X R5, R11, R3, R21, P1, !PT ;  /* 0x000000030b057210 */ /* 0x000fe20000ffe415 */
[C---:B------:R-:W-:Y:S02]  /*2d60*/  IMAD R101, R14.reuse, R103, R2 ;  /* 0x000000670e657224 */ /* 0x040fe400078e0202 */
[----:B------:R-:W-:-:S04]  /*2d70*/  IMAD.WIDE.U32 R2, R14, R102, R4 ;  /* 0x000000660e027225 */ /* 0x000fc800078e0004 */
[----:B------:R-:W-:Y:S01]  /*2d80*/  IMAD.IADD R3, R3, 0x1, R101 ;  /* 0x0000000103037824 */ /* 0x000fe200078e0265 */
[----:B--2---:R-:W-:-:S04]  /*2d90*/  LEA R8, P1, R2, R104, 0x2 ;  /* 0x0000006802087211 */ /* 0x004fc800078210ff */
[----:B------:R-:W-:-:S05]  /*2da0*/  LEA.HI.X R9, R2, R105, R3, 0x2, P1 ;  /* 0x0000006902097211 */ /* 0x000fca00008f1403 */
[----:B------:R0:W2:Y:S01]  /*2db0*/  @P2 LDG.E.LTC128B R15, desc[UR52][R8.64] ;  /* 0x00000034080f2981 */ /* 0x0000a2000c1e1920 */
[----:B------:R-:W-:Y:S01]  /*2dc0*/  IMAD.WIDE.U32 R2, R14, R102, R10 ;  /* 0x000000660e027225 */ /* 0x000fe200078e000a */
[----:B------:R-:W-:Y:S01]  /*2dd0*/  LEA R6, P3, R20, UR4, 0x2 ;  /* 0x0000000414067c11 */ /* 0x000fe2000f8610ff */
[----:B------:R-:W-:Y:S01]  /*2de0*/  BSSY B1, `(.L_x_33) ;  /* 0x0000014000017945 */ /* 0x000fe20003800000 */
[----:B------:R-:W-:Y:S02]  /*2df0*/  IADD3 R12, P1, R90, R2, RZ ;  /* 0x000000025a0c7210 */ /* 0x000fe40007f3e0ff */
[----:B------:R-:W-:Y:S02]  /*2e00*/  LEA.HI.X R7, R20, UR5, R7, 0x2, P3 ;  /* 0x0000000514077c11 */ /* 0x000fe400098f1407 */
[----:B------:R-:W-:Y:S01]  /*2e10*/  IADD3.X R13, R91, R101, R3, P1, !PT ;  /* 0x000000655b0d7210 */ /* 0x000fe20000ffe403 */
[----:B0-----:R-:W-:Y:S01]  /*2e20*/  IMAD.SHL.U32 R8, R102, 0x8, RZ ;  /* 0x0000000866087824 */ /* 0x001fe200078e00ff */
[----:B------:R-:W-:-:S02]  /*2e30*/  ISETP.GT.AND P1, PT, R18, 0x1, PT ;  /* 0x000000011200780c */ /* 0x000fc40003f24270 */
[----:B------:R-:W-:Y:S01]  /*2e40*/  SHF.L.U64.HI R9, R102, 0x3, R103 ;  /* 0x0000000366097819 */ /* 0x000fe20000010267 */
[----:B------:R-:W-:Y:S01]  /*2e50*/  IMAD.WIDE.U32 R12, R19, R100, R12 ;  /* 0x00000064130c7225 */ /* 0x000fe200078e000c */
[----:B------:R-:W-:-:S03]  /*2e60*/  ISETP.GT.AND P3, PT, R0, RZ, P1 ;  /* 0x000000ff0000720c */ /* 0x000fc60000f64270 */
[----:B------:R-:W-:Y:S01]  /*2e70*/  IMAD.WIDE.U32 R8, R14, R102, R8 ;  /* 0x000000660e087225 */ /* 0x000fe200078e0008 */
[----:B--2---:R-:W-:-:S05]  /*2e80*/  LOP3.LUT R2, R15, 0xffffe000, RZ, 0xc0, !PT ;  /* 0xffffe0000f027812 */ /* 0x004fca00078ec0ff */
[----:B------:R-:W-:Y:S01]  /*2e90*/  FMUL R3, R2, R23 ;  /* 0x0000001702037220 */ /* 0x000fe20000400000 */
[----:B------:R-:W-:-:S03]  /*2ea0*/  LEA R2, P4, R12, R104, 0x2 ;  /* 0x000000680c027211 */ /* 0x000fc600078810ff */
[----:B------:R-:W-:Y:S01]  /*2eb0*/  FFMA R107, R24, R22, R3 ;  /* 0x00000016186b7223 */ /* 0x000fe20000000003 */
[----:B------:R-:W-:-:S04]  /*2ec0*/  IMAD.IADD R3, R21, 0x1, R13 ;  /* 0x0000000115037824 */ /* 0x000fc800078e020d */
[----:B------:R-:W-:Y:S02]  /*2ed0*/  F2FP.TF32.F32.PACK_B R107, R107 ;  /* 0x0000006bff6b723e */ /* 0x000fe400024050ff */
[----:B------:R-:W-:-:S03]  /*2ee0*/  LEA.HI.X R3, R12, R105, R3, 0x2, P4 ;  /* 0x000000690c037211 */ /* 0x000fc600020f1403 */
[----:B------:R0:W-:Y:S01]  /*2ef0*/  @P2 STG.E desc[UR52][R6.64], R107 ;  /* 0x0000006b06002986 */ /* 0x0001e2000c101934 */
[----:B------:R-:W-:Y:S05]  /*2f00*/  @!P3 BRA `(.L_x_34) ;  /* 0x000000000004b947 */ /* 0x000fea0003800000 */
[----:B------:R1:W5:Y:S02]  /*2f10*/  LDG.E.LTC128B R15, desc[UR52][R2.64+0x4] ;  /* 0x00000434020f7981 */ /* 0x000364000c1e1920 */
.L_x_34:
[----:B------:R-:W-:Y:S05]  /*2f20*/  BSYNC B1 ;  /* 0x0000000000017941 */ /* 0x000fea0003800000 */
.L_x_33:
[----:B-----5:R-:W-:Y:S01]  /*2f30*/  LOP3.LUT R12, R15, 0xffffe000, RZ, 0xc0, !PT ;  /* 0xffffe0000f0c7812 */ /* 0x020fe200078ec0ff */
[----:B------:R-:W-:Y:S01]  /*2f40*/  IMAD.IADD R101, R101, 0x1, R9 ;  /* 0x0000000165657824 */ /* 0x000fe200078e0209 */
[----:B------:R-:W-:Y:S02]  /*2f50*/  IADD3 R4, P2, R4, R8, RZ ;  /* 0x0000000804047210 */ /* 0x000fe40007f5e0ff */
[----:B------:R-:W-:Y:S01]  /*2f60*/  ISETP.GT.AND P0, PT, R0, 0x8, P0 ;  /* 0x000000080000780c */ /* 0x000fe20000704270 */
[----:B------:R-:W-:Y:S02]  /*2f70*/  FMUL R12, R12, R23 ;  /* 0x000000170c0c7220 */ /* 0x000fe40000400000 */
[----:B------:R-:W-:Y:S02]  /*2f80*/  IMAD.X R5, R101, 0x1, R5, P2 ;  /* 0x0000000165057824 */ /* 0x000fe400010e0605 */
[----:B------:R-:W-:Y:S01]  /*2f90*/  FFMA R25, R25, R22, R12 ;  /* 0x0000001619197223 */ /* 0x000fe2000000000c */
[----:B------:R-:W-:-:S04]  /*2fa0*/  LEA R12, P2, R4, R104, 0x2 ;  /* 0x00000068040c7211 */ /* 0x000fc800078410ff */
[----:B------:R-:W-:Y:S01]  /*2fb0*/  LEA.HI.X R13, R4, R105, R5, 0x2, P2 ;  /* 0x00000069040d7211 */ /* 0x000fe200010f1405 */
[----:B------:R-:W-:Y:S01]  /*2fc0*/  @P3 IMAD.MOV.U32 R4, RZ, RZ, R6 ;  /* 0x000000ffff043224 */ /* 0x000fe200078e0006 */
[----:B------:R-:W-:Y:S01]  /*2fd0*/  F2FP.TF32.F32.PACK_B R25, R25 ;  /* 0x00000019ff19723e */ /* 0x000fe200024050ff */
[----:B------:R-:W-:-:S05]  /*2fe0*/  @P3 IMAD.MOV.U32 R5, RZ, RZ, R7 ;  /* 0x000000ffff053224 */ /* 0x000fca00078e0007 */
[----:B------:R2:W-:Y:S04]  /*2ff0*/  @P3 STG.E desc[UR52][R4.64+0x4], R25 ;  /* 0x0000041904003986 */ /* 0x0005e8000c101934 */
[----:B------:R-:W3:Y:S01]  /*3000*/  @P0 LDG.E.LTC128B R15, desc[UR52][R12.64] ;  /* 0x000000340c0f0981 */ /* 0x000ee2000c1e1920 */
[----:B------:R-:W-:Y:S01]  /*3010*/  IADD3 R10, P2, P3, R90, R8, R10 ;  /* 0x000000085a0a7210 */ /* 0x000fe20007b5e00a */
[----:B------:R-:W-:Y:S01]  /*3020*/  BSSY B1, `(.L_x_35) ;  /* 0x0000011000017945 */ /* 0x000fe20003800000 */
[----:B------:R-:W-:Y:S02]  /*3030*/  ISETP.GT.AND P1, PT, R0, 0x8, P1 ;  /* 0x000000080000780c */ /* 0x000fe40000f24270 */
[----:B------:R-:W-:-:S03]  /*3040*/  IADD3.X R11, R91, R101, R11, P2, P3 ;  /* 0x000000655b0b7210 */ /* 0x000fc600017e640b */
[----:B------:R-:W-:Y:S01]  /*3050*/  IMAD.WIDE.U32 R10, R19, R100, R10 ;  /* 0x00000064130a7225 */ /* 0x000fe200078e000a */
[----:B------:R-:W-:-:S03]  /*3060*/  SHF.L.U64.HI R19, R93, 0x2, R92 ;  /* 0x000000025d137819 */ /* 0x000fc6000001025c */
[----:B------:R-:W-:Y:S01]  /*3070*/  IMAD.IADD R11, R21, 0x1, R11 ;  /* 0x00000001150b7824 */ /* 0x000fe200078e020b */
[----:B--2---:R-:W-:-:S04]  /*3080*/  LEA R4, P3, R10, R104, 0x2 ;  /* 0x000000680a047211 */ /* 0x004fc800078610ff */
[----:B------:R-:W-:Y:S02]  /*3090*/  LEA.HI.X R5, R10, R105, R11, 0x2, P3 ;  /* 0x000000690a057211 */ /* 0x000fe400018f140b */
[----:B---3--:R-:W-:-:S05]  /*30a0*/  LOP3.LUT R8, R15, 0xffffe000, RZ, 0xc0, !PT ;  /* 0xffffe0000f087812 */ /* 0x008fca00078ec0ff */
[----:B------:R-:W-:Y:S01]  /*30b0*/  FMUL R9, R8, R23 ;  /* 0x0000001708097220 */ /* 0x000fe20000400000 */
[----:B------:R-:W-:-:S03]  /*30c0*/  LEA R8, P2, R93, R6, 0x2 ;  /* 0x000000065d087211 */ /* 0x000fc600078410ff */
[----:B------:R-:W-:Y:S02]  /*30d0*/  FFMA R101, R26, R22, R9 ;  /* 0x000000161a657223 */ /* 0x000fe40000000009 */
[----:B------:R-:W-:-:S03]  /*30e0*/  IMAD.X R9, R19, 0x1, R7, P2 ;  /* 0x0000000113097824 */ /* 0x000fc600010e0607 */
[----:B------:R-:W-:-:S05]  /*30f0*/  F2FP.TF32.F32.PACK_B R101, R101 ;  /* 0x00000065ff65723e */ /* 0x000fca00024050ff */
[----:B------:R2:W-:Y:S01]  /*3100*/  @P0 STG.E desc[UR52][R8.64], R101 ;  /* 0x0000006508000986 */ /* 0x0005e2000c101934 */
[----:B------:R-:W-:Y:S05]  /*3110*/  @!P1 BRA `(.L_x_36) ;  /* 0x0000000000049947 */ /* 0x000fea0003800000 */
[----:B------:R3:W5:Y:S02]  /*3120*/  LDG.E.LTC128B R15, desc[UR52][R4.64+0x4] ;  /* 0x00000434040f7981 */ /* 0x000764000c1e1920 */
.L_x_36:
[----:B------:R-:W-:Y:S05]  /*3130*/  BSYNC B1 ;  /* 0x0000000000017941 */ /* 0x000fea0003800000 */
.L_x_35:
[----:B-----5:R-:W-:Y:S01]  /*3140*/  LOP3.LUT R10, R15, 0xffffe000, RZ, 0xc0, !PT ;  /* 0xffffe0000f0a7812 */ /* 0x020fe200078ec0ff */
[----:B------:R-:W-:Y:S01]  /*3150*/  BSSY B1, `(.L_x_37) ;  /* 0x0000009000017945 */ /* 0x000fe20003800000 */
[----:B------:R-:W-:-:S03]  /*3160*/  ISETP.GT.AND P0, PT, R18, 0x8, PT ;  /* 0x000000081200780c */ /* 0x000fc60003f04270 */
[----:B------:R-:W-:Y:S01]  /*3170*/  FMUL R10, R10, R23 ;  /* 0x000000170a0a7220 */ /* 0x000fe20000400000 */
[----:B------:R-:W-:-:S03]  /*3180*/  ISETP.GT.AND P2, PT, R0, RZ, P0 ;  /* 0x000000ff0000720c */ /* 0x000fc60000744270 */
[----:B------:R-:W-:-:S05]  /*3190*/  FFMA R27, R27, R22, R10 ;  /* 0x000000161b1b7223 */ /* 0x000fca000000000a */
[----:B------:R-:W-:-:S05]  /*31a0*/  F2FP.TF32.F32.PACK_B R27, R27 ;  /* 0x0000001bff1b723e */ /* 0x000fca00024050ff */
[----:B------:R4:W-:Y:S01]  /*31b0*/  @P1 STG.E desc[UR52][R8.64+0x4], R27 ;  /* 0x0000041b08001986 */ /* 0x0009e2000c101934 */
[----:B------:R-:W-:Y:S05]  /*31c0*/  @!P2 BRA `(.L_x_38) ;  /* 0x000000000004a947 */ /* 0x000fea0003800000 */
[----:B------:R0:W5:Y:S02]  /*31d0*/  LDG.E.LTC128B R15, desc[UR52][R2.64+0x20] ;  /* 0x00002034020f7981 */ /* 0x000164000c1e1920 */
.L_x_38:
[----:B------:R-:W-:Y:S05]  /*31e0*/  BSYNC B1 ;  /* 0x0000000000017941 */ /* 0x000fea0003800000 */
.L_x_37:
        /* <DEDUP_REMOVED lines=10> */
.L_x_40:
[----:B------:R-:W-:Y:S05]  /*3290*/  BSYNC B1 ;  /* 0x0000000000017941 */ /* 0x000fea0003800000 */
.L_x_39:
[----:B-----5:R-:W-:Y:S01]  /*32a0*/  LOP3.LUT R10, R15, 0xffffe000, RZ, 0xc0, !PT ;  /* 0xffffe0000f0a7812 */ /* 0x020fe200078ec0ff */
[----:B------:R-:W-:Y:S01]  /*32b0*/  BSSY B1, `(.L_x_41) ;  /* 0x0000008000017945 */ /* 0x000fe20003800000 */
[----:B------:R-:W-:-:S03]  /*32c0*/  ISETP.GT.AND P0, PT, R0, 0x8, P0 ;  /* 0x000000080000780c */ /* 0x000fc60000704270 */
[----:B------:R-:W-:-:S04]  /*32d0*/  FMUL R10, R10, R23 ;  /* 0x000000170a0a7220 */ /* 0x000fc80000400000 */
[----:B------:R-:W-:-:S05]  /*32e0*/  FFMA R29, R29, R22, R10 ;  /* 0x000000161d1d7223 */ /* 0x000fca000000000a */
[----:B------:R-:W-:-:S05]  /*32f0*/  F2FP.TF32.F32.PACK_B R29, R29 ;  /* 0x0000001dff1d723e */ /* 0x000fca00024050ff */
[----:B------:R0:W-:Y:S01]  /*3300*/  @P3 STG.E desc[UR52][R6.64+0x24], R29 ;  /* 0x0000241d06003986 */ /* 0x0001e2000c101934 */
[----:B------:R-:W-:Y:S05]  /*3310*/  @!P0 BRA `(.L_x_42) ;  /* 0x0000000000048947 */ /* 0x000fea0003800000 */
[----:B------:R0:W5:Y:S02]  /*3320*/  LDG.E.LTC128B R15, desc[UR52][R4.64+0x20] ;  /* 0x00002034040f7981 */ /* 0x000164000c1e1920 */
.L_x_42:
[----:B------:R-:W-:Y:S05]  /*3330*/  BSYNC B1 ;  /* 0x0000000000017941 */ /* 0x000fea0003800000 */
.L_x_41:
[----:B-----5:R-:W-:Y:S01]  /*3340*/  LOP3.LUT R10, R15, 0xffffe000, RZ, 0xc0, !PT ;  /* 0xffffe0000f0a7812 */ /* 0x020fe200078ec0ff */
[----:B------:R-:W-:Y:S01]  /*3350*/  BSSY B1, `(.L_x_43) ;  /* 0x0000008000017945 */ /* 0x000fe20003800000 */
[----:B------:R-:W-:-:S03]  /*3360*/  ISETP.GT.AND P1, PT, R0, 0x8, P1 ;  /* 0x000000080000780c */ /* 0x000fc60000f24270 */
[----:B0-----:R-:W-:-:S04]  /*3370*/  FMUL R11, R10, R23 ;  /* 0x000000170a0b7220 */ /* 0x001fc80000400000 */
[----:B------:R-:W-:-:S05]  /*3380*/  FFMA R11, R30, R22, R11 ;  /* 0x000000161e0b7223 */ /* 0x000fca000000000b */
[----:B------:R-:W-:-:S05]  /*3390*/  F2FP.TF32.F32.PACK_B R11, R11 ;  /* 0x0000000bff0b723e */ /* 0x000fca00024050ff */
[----:B------:R0:W-:Y:S01]  /*33a0*/  @P0 STG.E desc[UR52][R8.64+0x20], R11 ;  /* 0x0000200b08000986 */ /* 0x0001e2000c101934 */
[----:B------:R-:W-:Y:S05]  /*33b0*/  @!P1 BRA `(.L_x_44) ;  /* 0x0000000000049947 */ /* 0x000fea0003800000 */
[----:B------:R0:W5:Y:S02]  /*33c0*/  LDG.E.LTC128B R15, desc[UR52][R4.64+0x24] ;  /* 0x00002434040f7981 */ /* 0x000164000c1e1920 */
.L_x_44:
[----:B------:R-:W-:Y:S05]  /*33d0*/  BSYNC B1 ;  /* 0x0000000000017941 */ /* 0x000fea0003800000 */
.L_x_43:
        /* <DEDUP_REMOVED lines=10> */
.L_x_46:
[----:B------:R-:W-:Y:S05]  /*3480*/  BSYNC B1 ;  /* 0x0000000000017941 */ /* 0x000fea0003800000 */
.L_x_45:
[----:B-----5:R-:W-:Y:S01]  /*3490*/  LOP3.LUT R10, R15, 0xffffe000, RZ, 0xc0, !PT ;  /* 0xffffe0000f0a7812 */ /* 0x020fe200078ec0ff */
[----:B------:R-:W-:Y:S01]  /*34a0*/  BSSY B1, `(.L_x_47) ;  /* 0x0000009000017945 */ /* 0x000fe20003800000 */
[----:B------:R-:W-:-:S03]  /*34b0*/  ISETP.GT.AND P1, PT, R18, 0x11, PT ;  /* 0x000000111200780c */ /* 0x000fc60003f24270 */
[----:B0-----:R-:W-:Y:S01]  /*34c0*/  FMUL R11, R10, R23 ;  /* 0x000000170a0b7220 */ /* 0x001fe20000400000 */
[----:B------:R-:W-:-:S03]  /*34d0*/  ISETP.GT.AND P3, PT, R0, RZ, P1 ;  /* 0x000000ff0000720c */ /* 0x000fc60000f64270 */
[----:B------:R-:W-:-:S05]  /*34e0*/  FFMA R11, R32, R22, R11 ;  /* 0x00000016200b7223 */ /* 0x000fca000000000b */
[----:B------:R-:W-:-:S05]  /*34f0*/  F2FP.TF32.F32.PACK_B R11, R11 ;  /* 0x0000000bff0b723e */ /* 0x000fca00024050ff */
[----:B------:R0:W-:Y:S01]  /*3500*/  @P2 STG.E desc[UR52][R6.64+0x40], R11 ;  /* 0x0000400b06002986 */ /* 0x0001e2000c101934 */
[----:B------:R-:W-:Y:S05]  /*3510*/  @!P3 BRA `(.L_x_48) ;  /* 0x000000000004b947 */ /* 0x000fea0003800000 */
[----:B------:R0:W5:Y:S02]  /*3520*/  LDG.E.LTC128B R15, desc[UR52][R2.64+0x44] ;  /* 0x00004434020f7981 */ /* 0x000164000c1e1920 */
.L_x_48:
[----:B------:R-:W-:Y:S05]  /*3530*/  BSYNC B1 ;  /* 0x0000000000017941 */ /* 0x000fea0003800000 */
.L_x_47:
        /* <DEDUP_REMOVED lines=9> */
.L_x_50:
[----:B------:R-:W-:Y:S05]  /*35d0*/  BSYNC B1 ;  /* 0x0000000000017941 */ /* 0x000fea0003800000 */
.L_x_49:
        /* <DEDUP_REMOVED lines=9> */
.L_x_52:
[----:B------:R-:W-:Y:S05]  /*3670*/  BSYNC B1 ;  /* 0x0000000000017941 */ /* 0x000fea0003800000 */
.L_x_51:
        /* <DEDUP_REMOVED lines=10> */
.L_x_54:
[----:B------:R-:W-:Y:S05]  /*3720*/  BSYNC B1 ;  /* 0x0000000000017941 */ /* 0x000fea0003800000 */
.L_x_53:
        /* <DEDUP_REMOVED lines=10> */
.L_x_56:
[----:B------:R-:W-:Y:S05]  /*37d0*/  BSYNC B1 ;  /* 0x0000000000017941 */ /* 0x000fea0003800000 */
.L_x_55:
        /* <DEDUP_REMOVED lines=9> */
.L_x_58:
[----:B------:R-:W-:Y:S05]  /*3870*/  BSYNC B1 ;  /* 0x0000000000017941 */ /* 0x000fea0003800000 */
.L_x_57:
        /* <DEDUP_REMOVED lines=9> */
.L_x_60:
[----:B------:R-:W-:Y:S05]  /*3910*/  BSYNC B1 ;  /* 0x0000000000017941 */ /* 0x000fea0003800000 */
.L_x_59:
        /* <DEDUP_REMOVED lines=10> */
.L_x_62:
[----:B------:R-:W-:Y:S05]  /*39c0*/  BSYNC B1 ;  /* 0x0000000000017941 */ /* 0x000fea0003800000 */
.L_x_61:
        /* <DEDUP_REMOVED lines=10> */
.L_x_64:
[----:B------:R-:W-:Y:S05]  /*3a70*/  BSYNC B1 ;  /* 0x0000000000017941 */ /* 0x000fea0003800000 */
.L_x_63:
        /* <DEDUP_REMOVED lines=9> */
.L_x_66:
[----:B------:R-:W-:Y:S05]  /*3b10*/  BSYNC B1 ;  /* 0x0000000000017941 */ /* 0x000fea0003800000 */
.L_x_65:
        /* <DEDUP_REMOVED lines=9> */
.L_x_68:
[----:B------:R-:W-:Y:S05]  /*3bb0*/  BSYNC B1 ;  /* 0x0000000000017941 */ /* 0x000fea0003800000 */
.L_x_67:
        /* <DEDUP_REMOVED lines=10> */
.L_x_70:
[----:B------:R-:W-:Y:S05]  /*3c60*/  BSYNC B1 ;  /* 0x0000000000017941 */ /* 0x000fea0003800000 */
.L_x_69:
        /* <DEDUP_REMOVED lines=10> */
.L_x_72:
[----:B------:R-:W-:Y:S05]  /*3d10*/  BSYNC B1 ;  /* 0x0000000000017941 */ /* 0x000fea0003800000 */
.L_x_71:
        /* <DEDUP_REMOVED lines=9> */
.L_x_74:
[----:B------:R-:W-:Y:S05]  /*3db0*/  BSYNC B1 ;  /* 0x0000000000017941 */ /* 0x000fea0003800000 */
.L_x_73:
        /* <DEDUP_REMOVED lines=9> */
.L_x_76:
[----:B------:R-:W-:Y:S05]  /*3e50*/  BSYNC B1 ;  /* 0x0000000000017941 */ /* 0x000fea0003800000 */
.L_x_75:
        /* <DEDUP_REMOVED lines=10> */
.L_x_78:
[----:B------:R-:W-:Y:S05]  /*3f00*/  BSYNC B1 ;  /* 0x0000000000017941 */ /* 0x000fea0003800000 */
.L_x_77:
        /* <DEDUP_REMOVED lines=10> */
.L_x_80:
[----:B------:R-:W-:Y:S05]  /*3fb0*/  BSYNC B1 ;  /* 0x0000000000017941 */ /* 0x000fea0003800000 */
.L_x_79:
        /* <DEDUP_REMOVED lines=9> */
.L_x_82:
[----:B------:R-:W-:Y:S05]  /*4050*/  BSYNC B1 ;  /* 0x0000000000017941 */ /* 0x000fea0003800000 */
.L_x_81:
        /* <DEDUP_REMOVED lines=9> */
.L_x_84:
[----:B------:R-:W-:Y:S05]  /*40f0*/  BSYNC B1 ;  /* 0x0000000000017941 */ /* 0x000fea0003800000 */
.L_x_83:
        /* <DEDUP_REMOVED lines=10> */
.L_x_86:
[----:B------:R-:W-:Y:S05]  /*41a0*/  BSYNC B1 ;  /* 0x0000000000017941 */ /* 0x000fea0003800000 */
.L_x_85:
        /* <DEDUP_REMOVED lines=10> */
.L_x_88:
[----:B------:R-:W-:Y:S05]  /*4250*/  BSYNC B1 ;  /* 0x0000000000017941 */ /* 0x000fea0003800000 */
.L_x_87:
        /* <DEDUP_REMOVED lines=9> */
.L_x_90:
[----:B------:R-:W-:Y:S05]  /*42f0*/  BSYNC B1 ;  /* 0x0000000000017941 */ /* 0x000fea0003800000 */
.L_x_89:
        /* <DEDUP_REMOVED lines=9> */
.L_x_92:
[----:B------:R-:W-:Y:S05]  /*4390*/  BSYNC B1 ;  /* 0x0000000000017941 */ /* 0x000fea0003800000 */
.L_x_91:
        /* <DEDUP_REMOVED lines=10> */
.L_x_94:
[----:B------:R-:W-:Y:S05]  /*4440*/  BSYNC B1 ;  /* 0x0000000000017941 */ /* 0x000fea0003800000 */
.L_x_93:
        /* <DEDUP_REMOVED lines=10> */
.L_x_96:
[----:B------:R-:W-:Y:S05]  /*44f0*/  BSYNC B1 ;  /* 0x0000000000017941 */ /* 0x000fea0003800000 */
.L_x_95:
        /* <DEDUP_REMOVED lines=9> */
.L_x_98:
[----:B------:R-:W-:Y:S05]  /*4590*/  BSYNC B1 ;  /* 0x0000000000017941 */ /* 0x000fea0003800000 */
.L_x_97:
        /* <DEDUP_REMOVED lines=9> */
.L_x_100:
[----:B------:R-:W-:Y:S05]  /*4630*/  BSYNC B1 ;  /* 0x0000000000017941 */ /* 0x000fea0003800000 */
.L_x_99:
        /* <DEDUP_REMOVED lines=10> */
.L_x_102:
[----:B------:R-:W-:Y:S05]  /*46e0*/  BSYNC B1 ;  /* 0x0000000000017941 */ /* 0x000fea0003800000 */
.L_x_101:
        /* <DEDUP_REMOVED lines=10> */
.L_x_104:
[----:B------:R-:W-:Y:S05]  /*4790*/  BSYNC B1 ;  /* 0x0000000000017941 */ /* 0x000fea0003800000 */
.L_x_103:
        /* <DEDUP_REMOVED lines=9> */
.L_x_106:
[----:B------:R-:W-:Y:S05]  /*4830*/  BSYNC B1 ;  /* 0x0000000000017941 */ /* 0x000fea0003800000 */
.L_x_105:
        /* <DEDUP_REMOVED lines=9> */
.L_x_108:
[----:B------:R-:W-:Y:S05]  /*48d0*/  BSYNC B1 ;  /* 0x0000000000017941 */ /* 0x000fea0003800000 */
.L_x_107:
        /* <DEDUP_REMOVED lines=10> */
.L_x_110:
[----:B------:R-:W-:Y:S05]  /*4980*/  BSYNC B1 ;  /* 0x0000000000017941 */ /* 0x000fea0003800000 */
.L_x_109:
        /* <DEDUP_REMOVED lines=10> */
.L_x_112:
[----:B------:R-:W-:Y:S05]  /*4a30*/  BSYNC B1 ;  /* 0x0000000000017941 */ /* 0x000fea0003800000 */
.L_x_111:
        /* <DEDUP_REMOVED lines=9> */
.L_x_114:
[----:B------:R-:W-:Y:S05]  /*4ad0*/  BSYNC B1 ;  /* 0x0000000000017941 */ /* 0x000fea0003800000 */
.L_x_113:
        /* <DEDUP_REMOVED lines=9> */
.L_x_116:
[----:B------:R-:W-:Y:S05]  /*4b70*/  BSYNC B1 ;  /* 0x0000000000017941 */ /* 0x000fea0003800000 */
.L_x_115:
        /* <DEDUP_REMOVED lines=10> */
.L_x_118:
[----:B------:R-:W-:Y:S05]  /*4c20*/  BSYNC B1 ;  /* 0x0000000000017941 */ /* 0x000fea0003800000 */
.L_x_117:
        /* <DEDUP_REMOVED lines=10> */
.L_x_120:
[----:B------:R-:W-:Y:S05]  /*4cd0*/  BSYNC B1 ;  /* 0x0000000000017941 */ /* 0x000fea0003800000 */
.L_x_119:
        /* <DEDUP_REMOVED lines=9> */
.L_x_122:
[----:B------:R-:W-:Y:S05]  /*4d70*/  BSYNC B1 ;  /* 0x0000000000017941 */ /* 0x000fea0003800000 */
.L_x_121:
        /* <DEDUP_REMOVED lines=9> */
.L_x_124:
[----:B------:R-:W-:Y:S05]  /*4e10*/  BSYNC B1 ;  /* 0x0000000000017941 */ /* 0x000fea0003800000 */
.L_x_123:
        /* <DEDUP_REMOVED lines=10> */
.L_x_126:
[----:B------:R-:W-:Y:S05]  /*4ec0*/  BSYNC B1 ;  /* 0x0000000000017941 */ /* 0x000fea0003800000 */
.L_x_125:
        /* <DEDUP_REMOVED lines=10> */
.L_x_128:
[----:B------:R-:W-:Y:S05]  /*4f70*/  BSYNC B1 ;  /* 0x0000000000017941 */ /* 0x000fea0003800000 */
.L_x_127:
        /* <DEDUP_REMOVED lines=9> */
.L_x_130:
[----:B------:R-:W-:Y:S05]  /*5010*/  BSYNC B1 ;  /* 0x0000000000017941 */ /* 0x000fea0003800000 */
.L_x_129:
        /* <DEDUP_REMOVED lines=9> */
.L_x_132:
[----:B------:R-:W-:Y:S05]  /*50b0*/  BSYNC B1 ;  /* 0x0000000000017941 */ /* 0x000fea0003800000 */
.L_x_131:
        /* <DEDUP_REMOVED lines=10> */
.L_x_134:
[----:B------:R-:W-:Y:S05]  /*5160*/  BSYNC B1 ;  /* 0x0000000000017941 */ /* 0x000fea0003800000 */
.L_x_133:
        /* <DEDUP_REMOVED lines=10> */
.L_x_136:
[----:B------:R-:W-:Y:S05]  /*5210*/  BSYNC B1 ;  /* 0x0000000000017941 */ /* 0x000fea0003800000 */
.L_x_135:
        /* <DEDUP_REMOVED lines=9> */
.L_x_138:
[----:B------:R-:W-:Y:S05]  /*52b0*/  BSYNC B1 ;  /* 0x0000000000017941 */ /* 0x000fea0003800000 */
.L_x_137:
        /* <DEDUP_REMOVED lines=9> */
.L_x_140:
[----:B------:R-:W-:Y:S05]  /*5350*/  BSYNC B1 ;  /* 0x0000000000017941 */ /* 0x000fea0003800000 */
.L_x_139:
        /* <DEDUP_REMOVED lines=10> */
.L_x_142:
[----:B------:R-:W-:Y:S05]  /*5400*/  BSYNC B1 ;  /* 0x0000000000017941 */ /* 0x000fea0003800000 */
.L_x_141:
        /* <DEDUP_REMOVED lines=10> */
.L_x_144:
[----:B------:R-:W-:Y:S05]  /*54b0*/  BSYNC B1 ;  /* 0x0000000000017941 */ /* 0x000fea0003800000 */
.L_x_143:
        /* <DEDUP_REMOVED lines=9> */
.L_x_146:
[----:B------:R-:W-:Y:S05]  /*5550*/  BSYNC B1 ;  /* 0x0000000000017941 */ /* 0x000fea0003800000 */
.L_x_145:
        /* <DEDUP_REMOVED lines=9> */
.L_x_148:
[----:B------:R-:W-:Y:S05]  /*55f0*/  BSYNC B1 ;  /* 0x0000000000017941 */ /* 0x000fea0003800000 */
.L_x_147:
        /* <DEDUP_REMOVED lines=10> */
.L_x_150:
[----:B------:R-:W-:Y:S05]  /*56a0*/  BSYNC B1 ;  /* 0x0000000000017941 */ /* 0x000fea0003800000 */
.L_x_149:
        /* <DEDUP_REMOVED lines=10> */
.L_x_152:
[----:B------:R-:W-:Y:S05]  /*5750*/  BSYNC B1 ;  /* 0x0000000000017941 */ /* 0x000fea0003800000 */
.L_x_151:
[----:B01---5:R-:W-:Y:S01]  /*5760*/  LOP3.LUT R2, R15, 0xffffe000, RZ, 0xc0, !PT ;  /* 0xffffe0000f027812 */ /* 0x023fe200078ec0ff */
        /* <DEDUP_REMOVED lines=8> */
.L_x_154:
[----:B------:R-:W-:Y:S05]  /*57f0*/  BSYNC B1 ;  /* 0x0000000000017941 */ /* 0x000fea0003800000 */
.L_x_153:
[----:B-----5:R-:W-:Y:S01]  /*5800*/  LOP3.LUT R2, R15, 0xffffe000, RZ, 0xc0, !PT ;  /* 0xffffe0000f027812 */ /* 0x020fe200078ec0ff */
[----:B------:R-:W-:Y:S01]  /*5810*/  BSSY B1, `(.L_x_155) ;  /* 0x000000a000017945 */ /* 0x000fe20003800000 */
[----:B------:R-:W-:-:S03]  /*5820*/  ISETP.GT.AND P1, PT, R0, 0x8, P1 ;  /* 0x000000080000780c */ /* 0x000fc60000f24270 */
[----:B------:R-:W-:Y:S01]  /*5830*/  FMUL R3, R2, R23 ;  /* 0x0000001702037220 */ /* 0x000fe20000400000 */
[----:B------:R-:W-:-:S03]  /*5840*/  @P0 IMAD.MOV.U32 R2, RZ, RZ, R8 ;  /* 0x000000ffff020224 */ /* 0x000fc600078e0008 */
[----:B0-----:R-:W-:Y:S01]  /*5850*/  FFMA R7, R86, R22, R3 ;  /* 0x0000001656077223 */ /* 0x001fe20000000003 */
[----:B------:R-:W-:-:S04]  /*5860*/  @P0 IMAD.MOV.U32 R3, RZ, RZ, R9 ;  /* 0x000000ffff030224 */ /* 0x000fc800078e0009 */
[----:B------:R-:W-:-:S05]  /*5870*/  F2FP.TF32.F32.PACK_B R7, R7 ;  /* 0x00000007ff07723e */ /* 0x000fca00024050ff */
[----:B------:R0:W-:Y:S01]  /*5880*/  @P0 STG.E desc[UR52][R2.64+0x1e0], R7 ;  /* 0x0001e00702000986 */ /* 0x0001e2000c101934 */
[----:B------:R-:W-:Y:S05]  /*5890*/  @!P1 BRA `(.L_x_156) ;  /* 0x0000000000049947 */ /* 0x000fea0003800000 */
[----:B------:R0:W5:Y:S02]  /*58a0*/  LDG.E.LTC128B R15, desc[UR52][R4.64+0x1e4] ;  /* 0x0001e434040f7981 */ /* 0x000164000c1e1920 */
.L_x_156:
[----:B------:R-:W-:Y:S05]  /*58b0*/  BSYNC B1 ;  /* 0x0000000000017941 */ /* 0x000fea0003800000 */
.L_x_155:
[----:B------:R-:W-:Y:S05]  /*58c0*/  @!P1 BRA `(.L_x_157) ;  /* 0x0000001000b09947 */ /* 0x000fea0003800000 */
[----:B-----5:R-:W-:-:S05]  /*58d0*/  LOP3.LUT R0, R15, 0xffffe000, RZ, 0xc0, !PT ;  /* 0xffffe0000f007812 */ /* 0x020fca00078ec0ff */
[----:B------:R-:W-:-:S04]  /*58e0*/  FMUL R0, R0, R23 ;  /* 0x0000001700007220 */ /* 0x000fc80000400000 */
[----:B------:R-:W-:-:S05]  /*58f0*/  FFMA R87, R87, R22, R0 ;  /* 0x0000001657577223 */ /* 0x000fca0000000000 */
[----:B------:R-:W-:-:S05]  /*5900*/  F2FP.TF32.F32.PACK_B R87, R87 ;  /* 0x00000057ff57723e */ /* 0x000fca00024050ff */
[----:B------:R0:W-:Y:S01]  /*5910*/  STG.E desc[UR52][R8.64+0x1e4], R87 ;  /* 0x0001e45708007986 */ /* 0x0001e2000c101934 */
[----:B------:R-:W-:Y:S05]  /*5920*/  BRA `(.L_x_157) ;  /* 0x0000001000987947 */ /* 0x000fea0003800000 */
.L_x_32:
[----:B------:R-:W-:Y:S01]  /*5930*/  ULDC.64 UR4, c[0x0][0x5c0] ;  /* 0x0001700000047ab9 */ /* 0x000fe20000000a00 */
[-C--:B------:R-:W-:Y:S01]  /*5940*/  FMUL R9, R24, R22.reuse ;  /* 0x0000001618097220 */ /* 0x080fe20000400000 */
[----:B------:R-:W-:Y:S01]  /*5950*/  LEA R2, P1, R20, UR4, 0x2 ;  /* 0x0000000414027c11 */ /* 0x000fe2000f8210ff */
[-C--:B------:R-:W-:Y:S01]  /*5960*/  FMUL R25, R25, R22.reuse ;  /* 0x0000001619197220 */ /* 0x080fe20000400000 */
[----:B------:R-:W-:Y:S01]  /*5970*/  ISETP.GT.AND P3, PT, R18, 0x1, PT ;  /* 0x000000011200780c */ /* 0x000fe20003f64270 */
[-C--:B------:R-:W-:Y:S01]  /*5980*/  FMUL R27, R27, R22.reuse ;  /* 0x000000161b1b7220 */ /* 0x080fe20000400000 */
[----:B------:R-:W-:Y:S01]  /*5990*/  F2FP.TF32.F32.PACK_B R9, R9 ;  /* 0x00000009ff09723e */ /* 0x000fe200024050ff */
[-C--:B------:R-:W-:Y:S01]  /*59a0*/  FMUL R29, R29, R22.reuse ;  /* 0x000000161d1d7220 */ /* 0x080fe20000400000 */
[----:B------:R-:W-:Y:S01]  /*59b0*/  LEA.HI.X R3, R20, UR5, R7, 0x2, P1 ;  /* 0x0000000514037c11 */ /* 0x000fe200088f1407 */
[-C--:B------:R-:W-:Y:S01]  /*59c0*/  FMUL R7, R26, R22.reuse ;  /* 0x000000161a077220 */ /* 0x080fe20000400000 */
[----:B------:R-:W-:Y:S01]  /*59d0*/  ISETP.GT.AND P1, PT, R0, RZ, P3 ;  /* 0x000000ff0000720c */ /* 0x000fe20001f24270 */
[-C--:B------:R-:W-:Y:S01]  /*59e0*/  FMUL R11, R30, R22.reuse ;  /* 0x000000161e0b7220 */ /* 0x080fe20000400000 */
[----:B------:R-:W-:Y:S01]  /*59f0*/  F2FP.TF32.F32.PACK_B R25, R25 ;  /* 0x00000019ff19723e */ /* 0x000fe200024050ff */
[----:B------:R0:W-:Y:S01]  /*5a00*/  @P2 STG.E desc[UR52][R2.64], R9 ;  /* 0x0000000902002986 */ /* 0x0001e2000c101934 */
[----:B------:R-:W-:Y:S01]  /*5a10*/  ISETP.GT.AND P2, PT, R0, 0x8, P0 ;  /* 0x000000080000780c */ /* 0x000fe20000744270 */
[-C--:B------:R-:W-:Y:S01]  /*5a20*/  FMUL R31, R31, R22.reuse ;  /* 0x000000161f1f7220 */ /* 0x080fe20000400000 */
[----:B------:R-:W-:Y:S01]  /*5a30*/  ISETP.GT.AND P0, PT, R18, 0x8, PT ;  /* 0x000000081200780c */ /* 0x000fe20003f04270 */
[-C--:B------:R-:W-:Y:S01]  /*5a40*/  FMUL R33, R33, R22.reuse ;  /* 0x0000001621217220 */ /* 0x080fe20000400000 */
[----:B------:R-:W-:Y:S01]  /*5a50*/  SHF.L.U64.HI R5, R93, 0x2, R92 ;  /* 0x000000025d057819 */ /* 0x000fe2000001025c */
[----:B------:R-:W-:Y:S01]  /*5a60*/  FMUL R35, R35, R22 ;  /* 0x0000001623237220 */ /* 0x000fe20000400000 */
[----:B------:R-:W-:Y:S01]  /*5a70*/  LEA R4, P4, R93, R2, 0x2 ;  /* 0x000000025d047211 */ /* 0x000fe200078810ff */
[-C--:B------:R-:W-:Y:S01]  /*5a80*/  FMUL R37, R37, R22.reuse ;  /* 0x0000001625257220 */ /* 0x080fe20000400000 */
[C---:B------:R-:W-:Y:S01]  /*5a90*/  ISETP.GT.AND P3, PT, R0.reuse, 0x8, P3 ;  /* 0x000000080000780c */ /* 0x040fe20001f64270 */
[----:B------:R-:W-:Y:S01]  /*5aa0*/  @P1 STG.E desc[UR52][R2.64+0x4], R25 ;  /* 0x0000041902001986 */ /* 0x000fe2000c101934 */
[----:B------:R-:W-:Y:S01]  /*5ab0*/  ISETP.GT.AND P5, PT, R0, RZ, P0 ;  /* 0x000000ff0000720c */ /* 0x000fe200007a4270 */
[----:B------:R-:W-:Y:S01]  /*5ac0*/  IMAD.X R5, R5, 0x1, R3, P4 ;  /* 0x0000000105057824 */ /* 0x000fe200020e0603 */
[----:B------:R-:W-:Y:S01]  /*5ad0*/  F2FP.TF32.F32.PACK_B R7, R7 ;  /* 0x00000007ff07723e */ /* 0x000fe200024050ff */
[-C--:B0-----:R-:W-:Y:S01]  /*5ae0*/  FMUL R9, R28, R22.reuse ;  /* 0x000000161c097220 */ /* 0x081fe20000400000 */
[----:B------:R-:W-:Y:S01]  /*5af0*/  ISETP.GT.AND P1, PT, R18, 0x9, PT ;  /* 0x000000091200780c */ /* 0x000fe20003f24270 */
[-C--:B------:R-:W-:Y:S01]  /*5b00*/  FMUL R39, R39, R22.reuse ;  /* 0x0000001627277220 */ /* 0x080fe20000400000 */
[----:B------:R-:W-:Y:S01]  /*5b10*/  F2FP.TF32.F32.PACK_B R27, R27 ;  /* 0x0000001bff1b723e */ /* 0x000fe200024050ff */
[----:B------:R0:W-:Y:S01]  /*5b20*/  @P2 STG.E desc[UR52][R4.64], R7 ;  /* 0x0000000704002986 */ /* 0x0001e2000c101934 */
[----:B------:R-:W-:Y:S01]  /*5b30*/  F2FP.TF32.F32.PACK_B R9, R9 ;  /* 0x00000009ff09723e */ /* 0x000fe200024050ff */
[-C--:B------:R-:W-:Y:S01]  /*5b40*/  FMUL R41, R41, R22.reuse ;  /* 0x0000001629297220 */ /* 0x080fe20000400000 */
[C---:B------:R-:W-:Y:S01]  /*5b50*/  ISETP.GT.AND P4, PT, R0.reuse, RZ, P1 ;  /* 0x000000ff0000720c */ /* 0x040fe20000f84270 */
[----:B------:R-:W-:Y:S01]  /*5b60*/  @P3 STG.E desc[UR52][R4.64+0x4], R27 ;  /* 0x0000041b04003986 */ /* 0x000fe2000c101934 */
[----:B------:R-:W-:Y:S01]  /*5b70*/  ISETP.GT.AND P2, PT, R0, 0x8, P0 ;  /* 0x000000080000780c */ /* 0x000fe20000744270 */
[-C--:B------:R-:W-:Y:S01]  /*5b80*/  FMUL R43, R43, R22.reuse ;  /* 0x000000162b2b7220 */ /* 0x080fe20000400000 */
[----:B------:R-:W-:Y:S01]  /*5b90*/  ISETP.GT.AND P0, PT, R18, 0x10, PT ;  /* 0x000000101200780c */ /* 0x000fe20003f04270 */
[----:B------:R1:W-:Y:S01]  /*5ba0*/  @P5 STG.E desc[UR52][R2.64+0x20], R9 ;  /* 0x0000200902005986 */ /* 0x0003e2000c101934 */
[C---:B------:R-:W-:Y:S01]  /*5bb0*/  ISETP.GT.AND P3, PT, R0.reuse, 0x8, P1 ;  /* 0x000000080000780c */ /* 0x040fe20000f64270 */
[-C--:B------:R-:W-:Y:S01]  /*5bc0*/  FMUL R45, R45, R22.reuse ;  /* 0x000000162d2d7220 */ /* 0x080fe20000400000 */
[----:B------:R-:W-:Y:S01]  /*5bd0*/  ISETP.GT.AND P5, PT, R0, RZ, P0 ;  /* 0x000000ff0000720c */ /* 0x000fe200007a4270 */
[-C--:B0-----:R-:W-:Y:S01]  /*5be0*/  FMUL R7, R32, R22.reuse ;  /* 0x0000001620077220 */ /* 0x081fe20000400000 */
[----:B------:R-:W-:Y:S01]  /*5bf0*/  F2FP.TF32.F32.PACK_B R29, R29 ;  /* 0x0000001dff1d723e */ /* 0x000fe200024050ff */
[-C--:B------:R-:W-:Y:S01]  /*5c00*/  FMUL R47, R47, R22.reuse ;  /* 0x000000162f2f7220 */ /* 0x080fe20000400000 */
[----:B------:R-:W-:Y:S01]  /*5c10*/  F2FP.TF32.F32.PACK_B R11, R11 ;  /* 0x0000000bff0b723e */ /* 0x000fe200024050ff */
[-C--:B------:R-:W-:Y:S01]  /*5c20*/  FMUL R49, R49, R22.reuse ;  /* 0x0000001631317220 */ /* 0x080fe20000400000 */
[----:B------:R-:W-:Y:S01]  /*5c30*/  ISETP.GT.AND P1, PT, R18, 0x11, PT ;  /* 0x000000111200780c */ /* 0x000fe20003f24270 */
[----:B------:R-:W-:Y:S01]  /*5c40*/  @P4 STG.E desc[UR52][R2.64+0x24], R29 ;  /* 0x0000241d02004986 */ /* 0x000fe2000c101934 */
[----:B------:R-:W-:Y:S01]  /*5c50*/  F2FP.TF32.F32.PACK_B R31, R31 ;  /* 0x0000001fff1f723e */ /* 0x000fe200024050ff */
[-C--:B-1----:R-:W-:Y:S01]  /*5c60*/  FMUL R9, R34, R22.reuse ;  /* 0x0000001622097220 */ /* 0x082fe20000400000 */
[----:B------:R-:W-:Y:S01]  /*5c70*/  F2FP.TF32.F32.PACK_B R7, R7 ;  /* 0x00000007ff07723e */ /* 0x000fe200024050ff */
[----:B------:R0:W-:Y:S01]  /*5c80*/  @P2 STG.E desc[UR52][R4.64+0x20], R11 ;  /* 0x0000200b04002986 */ /* 0x0001e2000c101934 */
[C---:B------:R-:W-:Y:S01]  /*5c90*/  ISETP.GT.AND P4, PT, R0.reuse, RZ, P1 ;  /* 0x000000ff0000720c */ /* 0x040fe20000f84270 */
[-C--:B------:R-:W-:Y:S01]  /*5ca0*/  FMUL R51, R51, R22.reuse ;  /* 0x0000001633337220 */ /* 0x080fe20000400000 */
[----:B------:R-:W-:Y:S01]  /*5cb0*/  ISETP.GT.AND P2, PT, R0, 0x8, P0 ;  /* 0x000000080000780c */ /* 0x000fe20000744270 */
[----:B------:R-:W-:Y:S01]  /*5cc0*/  @P3 STG.E desc[UR52][R4.64+0x24], R31 ;  /* 0x0000241f04003986 */ /* 0x000fe2000c101934 */
[----:B------:R-:W-:Y:S01]  /*5cd0*/  ISETP.GT.AND P0, PT, R18, 0x18, PT ;  /* 0x000000181200780c */ /* 0x000fe20003f04270 */
[-C--:B------:R-:W-:Y:S01]  /*5ce0*/  FMUL R53, R53, R22.reuse ;  /* 0x0000001635357220 */ /* 0x080fe20000400000 */
[C---:B------:R-:W-:Y:S01]  /*5cf0*/  ISETP.GT.AND P3, PT, R0.reuse, 0x8, P1 ;  /* 0x000000080000780c */ /* 0x040fe20000f64270 */
[----:B------:R1:W-:Y:S01]  /*5d00*/  @P5 STG.E desc[UR52][R2.64+0x40], R7 ;  /* 0x0000400702005986 */ /* 0x0003e2000c101934 */
[----:B------:R-:W-:Y:S01]  /*5d10*/  ISETP.GT.AND P5, PT, R0, RZ, P0 ;  /* 0x000000ff0000720c */ /* 0x000fe200007a4270 */
[-C--:B------:R-:W-:Y:S01]  /*5d20*/  FMUL R55, R55, R22.reuse ;  /* 0x0000001637377220 */ /* 0x080fe20000400000 */
[----:B------:R-:W-:Y:S01]  /*5d30*/  F2FP.TF32.F32.PACK_B R33, R33 ;  /* 0x00000021ff21723e */ /* 0x000fe200024050ff */
[-C--:B0-----:R-:W-:Y:S01]  /*5d40*/  FMUL R11, R38, R22.reuse ;  /* 0x00000016260b7220 */ /* 0x081fe20000400000 */
[----:B------:R-:W-:Y:S01]  /*5d50*/  F2FP.TF32.F32.PACK_B R9, R9 ;  /* 0x00000009ff09723e */ /* 0x000fe200024050ff */
[-C--:B------:R-:W-:Y:S01]  /*5d60*/  FMUL R57, R57, R22.reuse ;  /* 0x0000001639397220 */ /* 0x080fe20000400000 */
[----:B------:R-:W-:Y:S01]  /*5d70*/  ISETP.GT.AND P1, PT, R18, 0x19, PT ;  /* 0x000000191200780c */ /* 0x000fe20003f24270 */
[----:B------:R-:W-:Y:S01]  /*5d80*/  @P4 STG.E desc[UR52][R2.64+0x44], R33 ;  /* 0x0000442102004986 */ /* 0x000fe2000c101934 */
[----:B------:R-:W-:Y:S01]  /*5d90*/  F2FP.TF32.F32.PACK_B R35, R35 ;  /* 0x00000023ff23723e */ /* 0x000fe200024050ff */
[-C--:B------:R-:W-:Y:S01]  /*5da0*/  FMUL R59, R59, R22.reuse ;  /* 0x000000163b3b7220 */ /* 0x080fe20000400000 */
[----:B------:R-:W-:Y:S01]  /*5db0*/  ISETP.GT.AND P4, PT, R0, RZ, P1 ;  /* 0x000000ff0000720c */ /* 0x000fe20000f84270 */
[-C--:B-1----:R-:W-:Y:S01]  /*5dc0*/  FMUL R7, R36, R22.reuse ;  /* 0x0000001624077220 */ /* 0x082fe20000400000 */
[----:B------:R0:W-:Y:S01]  /*5dd0*/  @P2 STG.E desc[UR52][R4.64+0x40], R9 ;  /* 0x0000400904002986 */ /* 0x0001e2000c101934 */
[----:B------:R-:W-:Y:S01]  /*5de0*/  ISETP.GT.AND P2, PT, R0, 0x8, P0 ;  /* 0x000000080000780c */ /* 0x000fe20000744270 */
[-C--:B------:R-:W-:Y:S01]  /*5df0*/  FMUL R61, R61, R22.reuse ;  /* 0x000000163d3d7220 */ /* 0x080fe20000400000 */
[----:B------:R-:W-:Y:S01]  /*5e00*/  ISETP.GT.AND P0, PT, R18, 0x20, PT ;  /* 0x000000201200780c */ /* 0x000fe20003f04270 */
[----:B------:R-:W-:Y:S01]  /*5e10*/  @P3 STG.E desc[UR52][R4.64+0x44], R35 ;  /* 0x0000442304003986 */ /* 0x000fe2000c101934 */
[----:B------:R-:W-:Y:S01]  /*5e20*/  F2FP.TF32.F32.PACK_B R7, R7 ;  /* 0x00000007ff07723e */ /* 0x000fe200024050ff */
[-C--:B------:R-:W-:Y:S01]  /*5e30*/  FMUL R63, R63, R22.reuse ;  /* 0x000000163f3f7220 */ /* 0x080fe20000400000 */
[C---:B------:R-:W-:Y:S01]  /*5e40*/  ISETP.GT.AND P3, PT, R0.reuse, 0x8, P1 ;  /* 0x000000080000780c */ /* 0x040fe20000f64270 */
[-C--:B------:R-:W-:Y:S01]  /*5e50*/  FMUL R65, R65, R22.reuse ;  /* 0x0000001641417220 */ /* 0x080fe20000400000 */
[----:B------:R-:W-:Y:S01]  /*5e60*/  F2FP.TF32.F32.PACK_B R37, R37 ;  /* 0x00000025ff25723e */ /* 0x000fe200024050ff */
[----:B------:R1:W-:Y:S01]  /*5e70*/  @P5 STG.E desc[UR52][R2.64+0x60], R7 ;  /* 0x0000600702005986 */ /* 0x0003e2000c101934 */
[----:B------:R-:W-:Y:S01]  /*5e80*/  ISETP.GT.AND P5, PT, R0, RZ, P0 ;  /* 0x000000ff0000720c */ /* 0x000fe200007a4270 */
[-C--:B0-----:R-:W-:Y:S01]  /*5e90*/  FMUL R9, R42, R22.reuse ;  /* 0x000000162a097220 */ /* 0x081fe20000400000 */
[----:B------:R-:W-:Y:S01]  /*5ea0*/  F2FP.TF32.F32.PACK_B R11, R11 ;  /* 0x0000000bff0b723e */ /* 0x000fe200024050ff */
[----:B------:R-:W-:Y:S01]  /*5eb0*/  @P4 STG.E desc[UR52][R2.64+0x64], R37 ;  /* 0x0000642502004986 */ /* 0x000fe2000c101934 */
[----:B------:R-:W-:Y:S01]  /*5ec0*/  ISETP.GT.AND P1, PT, R18, 0x21, PT ;  /* 0x000000211200780c */ /* 0x000fe20003f24270 */
[-C--:B------:R-:W-:Y:S01]  /*5ed0*/  FMUL R67, R67, R22.reuse ;  /* 0x0000001643437220 */ /* 0x080fe20000400000 */
[----:B------:R-:W-:Y:S01]  /*5ee0*/  F2FP.TF32.F32.PACK_B R39, R39 ;  /* 0x00000027ff27723e */ /* 0x000fe200024050ff */
[----:B------:R0:W-:Y:S01]  /*5ef0*/  @P2 STG.E desc[UR52][R4.64+0x60], R11 ;  /* 0x0000600b04002986 */ /* 0x0001e2000c101934 */
[C---:B------:R-:W-:Y:S01]  /*5f00*/  ISETP.GT.AND P4, PT, R0.reuse, RZ, P1 ;  /* 0x000000ff0000720c */ /* 0x040fe20000f84270 */
[-C--:B------:R-:W-:Y:S01]  /*5f10*/  FMUL R69, R69, R22.reuse ;  /* 0x0000001645457220 */ /* 0x080fe20000400000 */
[----:B------:R-:W-:Y:S01]  /*5f20*/  ISETP.GT.AND P2, PT, R0, 0x8, P0 ;  /* 0x000000080000780c */ /* 0x000fe20000744270 */
[-C--:B-1----:R-:W-:Y:S01]  /*5f30*/  FMUL R7, R40, R22.reuse ;  /* 0x0000001628077220 */ /* 0x082fe20000400000 */
[----:B------:R-:W-:Y:S01]  /*5f40*/  ISETP.GT.AND P0, PT, R18, 0x28, PT ;  /* 0x000000281200780c */ /* 0x000fe20003f04270 */
[----:B------:R-:W-:Y:S01]  /*5f50*/  @P3 STG.E desc[UR52][R4.64+0x64], R39 ;  /* 0x0000642704003986 */ /* 0x000fe2000c101934 */
[----:B------:R-:W-:Y:S01]  /*5f60*/  ISETP.GT.AND P3, PT, R0, 0x8, P1 ;  /* 0x000000080000780c */ /* 0x000fe20000f64270 */
[-C--:B------:R-:W-:Y:S01]  /*5f70*/  FMUL R71, R71, R22.reuse ;  /* 0x0000001647477220 */ /* 0x080fe20000400000 */
[----:B------:R-:W-:Y:S01]  /*5f80*/  F2FP.TF32.F32.PACK_B R7, R7 ;  /* 0x00000007ff07723e */ /* 0x000fe200024050ff */
[-C--:B------:R-:W-:Y:S01]  /*5f90*/  FMUL R73, R73, R22.reuse ;  /* 0x0000001649497220 */ /* 0x080fe20000400000 */
[----:B------:R-:W-:Y:S01]  /*5fa0*/  F2FP.TF32.F32.PACK_B R41, R41 ;  /* 0x00000029ff29723e */ /* 0x000fe200024050ff */
[-C--:B0-----:R-:W-:Y:S01]  /*5fb0*/  FMUL R11, R46, R22.reuse ;  /* 0x000000162e0b7220 */ /* 0x081fe20000400000 */
[----:B------:R-:W-:Y:S01]  /*5fc0*/  F2FP.TF32.F32.PACK_B R9, R9 ;  /* 0x00000009ff09723e */ /* 0x000fe200024050ff */
[----:B------:R0:W-:Y:S01]  /*5fd0*/  @P5 STG.E desc[UR52][R2.64+0x80], R7 ;  /* 0x0000800702005986 */ /* 0x0001e2000c101934 */
[----:B------:R-:W-:Y:S01]  /*5fe0*/  ISETP.GT.AND P5, PT, R0, RZ, P0 ;  /* 0x000000ff0000720c */ /* 0x000fe200007a4270 */
[-C--:B------:R-:W-:Y:S01]  /*5ff0*/  FMUL R75, R75, R22.reuse ;  /* 0x000000164b4b7220 */ /* 0x080fe20000400000 */
[----:B------:R-:W-:Y:S01]  /*6000*/  ISETP.GT.AND P1, PT, R18, 0x29, PT ;  /* 0x000000291200780c */ /* 0x000fe20003f24270 */
[----:B------:R-:W-:Y:S01]  /*6010*/  @P4 STG.E desc[UR52][R2.64+0x84], R41 ;  /* 0x0000842902004986 */ /* 0x000fe2000c101934 */
[----:B------:R-:W-:Y:S01]  /*6020*/  F2FP.TF32.F32.PACK_B R43, R43 ;  /* 0x0000002bff2b723e */ /* 0x000fe200024050ff */
[-C--:B------:R-:W-:Y:S01]  /*6030*/  FMUL R77, R77, R22.reuse ;  /* 0x000000164d4d7220 */ /* 0x080fe20000400000 */
[C---:B------:R-:W-:Y:S01]  /*6040*/  ISETP.GT.AND P4, PT, R0.reuse, RZ, P1 ;  /* 0x000000ff0000720c */ /* 0x040fe20000f84270 */
[----:B------:R1:W-:Y:S01]  /*6050*/  @P2 STG.E desc[UR52][R4.64+0x80], R9 ;  /* 0x0000800904002986 */ /* 0x0003e2000c101934 */
[----:B------:R-:W-:Y:S01]  /*6060*/  ISETP.GT.AND P2, PT, R0, 0x8, P0 ;  /* 0x000000080000780c */ /* 0x000fe20000744270 */
[-C--:B------:R-:W-:Y:S01]  /*6070*/  FMUL R79, R79, R22.reuse ;  /* 0x000000164f4f7220 */ /* 0x080fe20000400000 */
[----:B------:R-:W-:Y:S01]  /*6080*/  ISETP.GT.AND P0, PT, R18, 0x30, PT ;  /* 0x000000301200780c */ /* 0x000fe20003f04270 */
[-C--:B0-----:R-:W-:Y:S01]  /*6090*/  FMUL R7, R44, R22.reuse ;  /* 0x000000162c077220 */ /* 0x081fe20000400000 */
[----:B------:R-:W-:Y:S01]  /*60a0*/  @P3 STG.E desc[UR52][R4.64+0x84], R43 ;  /* 0x0000842b04003986 */ /* 0x000fe2000c101934 */
[----:B------:R-:W-:Y:S01]  /*60b0*/  ISETP.GT.AND P3, PT, R0, 0x8, P1 ;  /* 0x000000080000780c */ /* 0x000fe20000f64270 */
[-C--:B------:R-:W-:Y:S01]  /*60c0*/  FMUL R81, R81, R22.reuse ;  /* 0x0000001651517220 */ /* 0x080fe20000400000 */
[----:B------:R-:W-:Y:S01]  /*60d0*/  F2FP.TF32.F32.PACK_B R45, R45 ;  /* 0x0000002dff2d723e */ /* 0x000fe200024050ff */
[-C--:B------:R-:W-:Y:S01]  /*60e0*/  FMUL R83, R83, R22.reuse ;  /* 0x0000001653537220 */ /* 0x080fe20000400000 */
[----:B------:R-:W-:Y:S01]  /*60f0*/  F2FP.TF32.F32.PACK_B R7, R7 ;  /* 0x00000007ff07723e */ /* 0x000fe200024050ff */
[-C--:B------:R-:W-:Y:S01]  /*6100*/  FMUL R13, R84, R22.reuse ;  /* 0x00000016540d7220 */ /* 0x080fe20000400000 */
[----:B------:R-:W-:Y:S01]  /*6110*/  F2FP.TF32.F32.PACK_B R11, R11 ;  /* 0x0000000bff0b723e */ /* 0x000fe200024050ff */
[-C--:B-1----:R-:W-:Y:S01]  /*6120*/  FMUL R9, R50, R22.reuse ;  /* 0x0000001632097220 */ /* 0x082fe20000400000 */
[----:B------:R-:W-:Y:S01]  /*6130*/  ISETP.GT.AND P1, PT, R18, 0x31, PT ;  /* 0x000000311200780c */ /* 0x000fe20003f24270 */
[----:B------:R0:W-:Y:S01]  /*6140*/  @P5 STG.E desc[UR52][R2.64+0xa0], R7 ;  /* 0x0000a00702005986 */ /* 0x0001e2000c101934 */
[C---:B------:R-:W-:Y:S01]  /*6150*/  ISETP.GT.AND P5, PT, R0.reuse, RZ, P0 ;  /* 0x000000ff0000720c */ /* 0x040fe200007a4270 */
[-C--:B------:R-:W-:Y:S01]  /*6160*/  FMUL R85, R85, R22.reuse ;  /* 0x0000001655557220 */ /* 0x080fe20000400000 */
[----:B------:R-:W-:Y:S01]  /*6170*/  F2FP.TF32.F32.PACK_B R47, R47 ;  /* 0x0000002fff2f723e */ /* 0x000fe200024050ff */
[----:B------:R-:W-:Y:S01]  /*6180*/  @P4 STG.E desc[UR52][R2.64+0xa4], R45 ;  /* 0x0000a42d02004986 */ /* 0x000fe2000c101934 */
[----:B------:R-:W-:Y:S01]  /*6190*/  ISETP.GT.AND P4, PT, R0, RZ, P1 ;  /* 0x000000ff0000720c */ /* 0x000fe20000f84270 */
[-C--:B------:R-:W-:Y:S01]  /*61a0*/  FMUL R15, R86, R22.reuse ;  /* 0x00000016560f7220 */ /* 0x080fe20000400000 */
[----:B------:R-:W-:Y:S01]  /*61b0*/  F2FP.TF32.F32.PACK_B R49, R49 ;  /* 0x00000031ff31723e */ /* 0x000fe200024050ff */
[----:B------:R1:W-:Y:S01]  /*61c0*/  @P2 STG.E desc[UR52][R4.64+0xa0], R11 ;  /* 0x0000a00b04002986 */ /* 0x0003e2000c101934 */
[----:B------:R-:W-:Y:S01]  /*61d0*/  ISETP.GT.AND P2, PT, R0, 0x8, P0 ;  /* 0x000000080000780c */ /* 0x000fe20000744270 */
[-C--:B------:R-:W-:Y:S01]  /*61e0*/  FMUL R87, R87, R22.reuse ;  /* 0x0000001657577220 */ /* 0x080fe20000400000 */
[----:B------:R-:W-:Y:S01]  /*61f0*/  ISETP.GT.AND P0, PT, R18, 0x38, PT ;  /* 0x000000381200780c */ /* 0x000fe20003f04270 */
[----:B0-----:R-:W-:Y:S01]  /*6200*/  FMUL R7, R48, R22 ;  /* 0x0000001630077220 */ /* 0x001fe20000400000 */
[----:B------:R-:W-:Y:S01]  /*6210*/  @P3 STG.E desc[UR52][R4.64+0xa4], R47 ;  /* 0x0000a42f04003986 */ /* 0x000fe2000c101934 */
[----:B------:R-:W-:-:S02]  /*6220*/  ISETP.GT.AND P3, PT, R0, 0x8, P1 ;  /* 0x000000080000780c */ /* 0x000fc40000f64270 */
[----:B------:R-:W-:Y:S02]  /*6230*/  F2FP.TF32.F32.PACK_B R9, R9 ;  /* 0x00000009ff09723e */ /* 0x000fe400024050ff */
[----:B------:R-:W-:Y:S02]  /*6240*/  F2FP.TF32.F32.PACK_B R7, R7 ;  /* 0x00000007ff07723e */ /* 0x000fe400024050ff */
[----:B------:R-:W-:Y:S01]  /*6250*/  ISETP.GT.AND P1, PT, R18, 0x39, PT ;  /* 0x000000391200780c */ /* 0x000fe20003f24270 */
[----:B-1----:R-:W-:Y:S01]  /*6260*/  FMUL R11, R54, R22 ;  /* 0x00000016360b7220 */ /* 0x002fe20000400000 */
[----:B------:R-:W-:Y:S01]  /*6270*/  F2FP.TF32.F32.PACK_B R51, R51 ;  /* 0x00000033ff33723e */ /* 0x000fe200024050ff */
[----:B------:R0:W-:Y:S01]  /*6280*/  @P5 STG.E desc[UR52][R2.64+0xc0], R7 ;  /* 0x0000c00702005986 */ /* 0x0001e2000c101934 */
[C---:B------:R-:W-:Y:S02]  /*6290*/  ISETP.GT.AND P5, PT, R0.reuse, RZ, P0 ;  /* 0x000000ff0000720c */ /* 0x040fe400007a4270 */
[----:B------:R-:W-:Y:S01]  /*62a0*/  F2FP.TF32.F32.PACK_B R53, R53 ;  /* 0x00000035ff35723e */ /* 0x000fe200024050ff */
[----:B------:R-:W-:Y:S01]  /*62b0*/  @P4 STG.E desc[UR52][R2.64+0xc4], R49 ;  /* 0x0000c43102004986 */ /* 0x000fe2000c101934 */
[----:B------:R-:W-:-:S02]  /*62c0*/  ISETP.GT.AND P4, PT, R0, RZ, P1 ;  /* 0x000000ff0000720c */ /* 0x000fc40000f84270 */
[----:B------:R-:W-:Y:S01]  /*62d0*/  F2FP.TF32.F32.PACK_B R11, R11 ;  /* 0x0000000bff0b723e */ /* 0x000fe200024050ff */
[----:B------:R1:W-:Y:S01]  /*62e0*/  @P2 STG.E desc[UR52][R4.64+0xc0], R9 ;  /* 0x0000c00904002986 */ /* 0x0003e2000c101934 */
[----:B------:R-:W-:Y:S02]  /*62f0*/  ISETP.GT.AND P2, PT, R0, 0x8, P0 ;  /* 0x000000080000780c */ /* 0x000fe40000744270 */
[----:B------:R-:W-:Y:S01]  /*6300*/  ISETP.GT.AND P0, PT, R18, 0x40, PT ;  /* 0x000000401200780c */ /* 0x000fe20003f04270 */
[----:B0-----:R-:W-:Y:S01]  /*6310*/  FMUL R7, R52, R22 ;  /* 0x0000001634077220 */ /* 0x001fe20000400000 */
[----:B------:R-:W-:Y:S01]  /*6320*/  @P3 STG.E desc[UR52][R4.64+0xc4], R51 ;  /* 0x0000c43304003986 */ /* 0x000fe2000c101934 */
[----:B------:R-:W-:Y:S02]  /*6330*/  ISETP.GT.AND P3, PT, R0, 0x8, P1 ;  /* 0x000000080000780c */ /* 0x000fe40000f64270 */
[----:B------:R-:W-:Y:S02]  /*6340*/  ISETP.GT.AND P1, PT, R18, 0x41, PT ;  /* 0x000000411200780c */ /* 0x000fe40003f24270 */
[----:B------:R-:W-:-:S02]  /*6350*/  F2FP.TF32.F32.PACK_B R7, R7 ;  /* 0x00000007ff07723e */ /* 0x000fc400024050ff */
[----:B------:R-:W-:Y:S01]  /*6360*/  F2FP.TF32.F32.PACK_B R55, R55 ;  /* 0x00000037ff37723e */ /* 0x000fe200024050ff */
[----:B-1----:R-:W-:Y:S01]  /*6370*/  FMUL R9, R58, R22 ;  /* 0x000000163a097220 */ /* 0x002fe20000400000 */
[----:B------:R-:W-:Y:S01]  /*6380*/  F2FP.TF32.F32.PACK_B R57, R57 ;  /* 0x00000039ff39723e */ /* 0x000fe200024050ff */
[----:B------:R0:W-:Y:S01]  /*6390*/  @P5 STG.E desc[UR52][R2.64+0xe0], R7 ;  /* 0x0000e00702005986 */ /* 0x0001e2000c101934 */
[C---:B------:R-:W-:Y:S02]  /*63a0*/  ISETP.GT.AND P5, PT, R0.reuse, RZ, P0 ;  /* 0x000000ff0000720c */ /* 0x040fe400007a4270 */
[----:B------:R-:W-:Y:S01]  /*63b0*/  F2FP.TF32.F32.PACK_B R9, R9 ;  /* 0x00000009ff09723e */ /* 0x000fe200024050ff */
[----:B------:R-:W-:Y:S01]  /*63c0*/  @P4 STG.E desc[UR52][R2.64+0xe4], R53 ;  /* 0x0000e43502004986 */ /* 0x000fe2000c101934 */
[C---:B------:R-:W-:Y:S02]  /*63d0*/  ISETP.GT.AND P4, PT, R0.reuse, RZ, P1 ;  /* 0x000000ff0000720c */ /* 0x040fe40000f84270 */
[----:B------:R-:W-:Y:S01]  /*63e0*/  F2FP.TF32.F32.PACK_B R59, R59 ;  /* 0x0000003bff3b723e */ /* 0x000fe200024050ff */
[----:B------:R1:W-:Y:S01]  /*63f0*/  @P2 STG.E desc[UR52][R4.64+0xe0], R11 ;  /* 0x0000e00b04002986 */ /* 0x0003e2000c101934 */
[----:B------:R-:W-:-:S02]  /*6400*/  ISETP.GT.AND P2, PT, R0, 0x8, P0 ;  /* 0x000000080000780c */ /* 0x000fc40000744270 */
[----:B------:R-:W-:Y:S01]  /*6410*/  ISETP.GT.AND P0, PT, R18, 0x48, PT ;  /* 0x000000481200780c */ /* 0x000fe20003f04270 */
[-C--:B0-----:R-:W-:Y:S01]  /*6420*/  FMUL R7, R56, R22.reuse ;  /* 0x0000001638077220 */ /* 0x081fe20000400000 */
[----:B------:R-:W-:Y:S01]  /*6430*/  @P3 STG.E desc[UR52][R4.64+0xe4], R55 ;  /* 0x0000e43704003986 */ /* 0x000fe2000c101934 */
[----:B------:R-:W-:Y:S02]  /*6440*/  ISETP.GT.AND P3, PT, R0, 0x8, P1 ;  /* 0x000000080000780c */ /* 0x000fe40000f64270 */
[----:B------:R-:W-:Y:S02]  /*6450*/  ISETP.GT.AND P1, PT, R18, 0x49, PT ;  /* 0x000000491200780c */ /* 0x000fe40003f24270 */
[----:B------:R-:W-:Y:S01]  /*6460*/  F2FP.TF32.F32.PACK_B R7, R7 ;  /* 0x00000007ff07723e */ /* 0x000fe200024050ff */
[----:B-1----:R-:W-:Y:S01]  /*6470*/  FMUL R11, R62, R22 ;  /* 0x000000163e0b7220 */ /* 0x002fe20000400000 */
[----:B------:R-:W-:-:S03]  /*6480*/  F2FP.TF32.F32.PACK_B R61, R61 ;  /* 0x0000003dff3d723e */ /* 0x000fc600024050ff */
[----:B------:R0:W-:Y:S01]  /*6490*/  @P5 STG.E desc[UR52][R2.64+0x100], R7 ;  /* 0x0001000702005986 */ /* 0x0001e2000c101934 */
[C---:B------:R-:W-:Y:S02]  /*64a0*/  ISETP.GT.AND P5, PT, R0.reuse, RZ, P0 ;  /* 0x000000ff0000720c */ /* 0x040fe400007a4270 */
[----:B------:R-:W-:Y:S01]  /*64b0*/  F2FP.TF32.F32.PACK_B R11, R11 ;  /* 0x0000000bff0b723e */ /* 0x000fe200024050ff */
[----:B------:R-:W-:Y:S01]  /*64c0*/  @P4 STG.E desc[UR52][R2.64+0x104], R57 ;  /* 0x0001043902004986 */ /* 0x000fe2000c101934 */
[C---:B------:R-:W-:Y:S02]  /*64d0*/  ISETP.GT.AND P4, PT, R0.reuse, RZ, P1 ;  /* 0x000000ff0000720c */ /* 0x040fe40000f84270 */
[----:B------:R-:W-:Y:S01]  /*64e0*/  F2FP.TF32.F32.PACK_B R63, R63 ;  /* 0x0000003fff3f723e */ /* 0x000fe200024050ff */
[----:B------:R1:W-:Y:S01]  /*64f0*/  @P2 STG.E desc[UR52][R4.64+0x100], R9 ;  /* 0x0001000904002986 */ /* 0x0003e2000c101934 */
[----:B------:R-:W-:Y:S02]  /*6500*/  ISETP.GT.AND P2, PT, R0, 0x8, P0 ;  /* 0x000000080000780c */ /* 0x000fe40000744270 */
[----:B------:R-:W-:Y:S01]  /*6510*/  ISETP.GT.AND P0, PT, R18, 0x50, PT ;  /* 0x000000501200780c */ /* 0x000fe20003f04270 */
[----:B0-----:R-:W-:Y:S01]  /*6520*/  FMUL R7, R60, R22 ;  /* 0x000000163c077220 */ /* 0x001fe20000400000 */
[----:B------:R-:W-:Y:S01]  /*6530*/  @P3 STG.E desc[UR52][R4.64+0x104], R59 ;  /* 0x0001043b04003986 */ /* 0x000fe2000c101934 */
[----:B------:R-:W-:-:S02]  /*6540*/  ISETP.GT.AND P3, PT, R0, 0x8, P1 ;  /* 0x000000080000780c */ /* 0x000fc40000f64270 */
        /* <DEDUP_REMOVED lines=38> */
[----:B------:R-:W-:Y:S01]  /*67b0*/  ISETP.GT.AND P0, PT, R0, 0x8, P0 ;  /* 0x000000080000780c */ /* 0x000fe20000704270 */
[----:B------:R-:W-:Y:S01]  /*67c0*/  @P4 STG.E desc[UR52][R2.64+0x164], R69 ;  /* 0x0001644502004986 */ /* 0x000fe2000c101934 */
[----:B------:R-:W-:Y:S02]  /*67d0*/  ISETP.GT.AND P4, PT, R18, 0x69, PT ;  /* 0x000000691200780c */ /* 0x000fe40003f84270 */
[----:B------:R-:W-:Y:S01]  /*67e0*/  F2FP.TF32.F32.PACK_B R9, R9 ;  /* 0x00000009ff09723e */ /* 0x000fe200024050ff */
[----:B------:R1:W-:Y:S01]  /*67f0*/  @P2 STG.E desc[UR52][R4.64+0x160], R11 ;  /* 0x0001600b04002986 */ /* 0x0003e2000c101934 */
[C---:B------:R-:W-:Y:S02]  /*6800*/  ISETP.GT.AND P2, PT, R0.reuse, RZ, P1 ;  /* 0x000000ff0000720c */ /* 0x040fe40000f44270 */
[----:B------:R-:W-:Y:S01]  /*6810*/  ISETP.GT.AND P1, PT, R0, 0x8, P1 ;  /* 0x000000080000780c */ /* 0x000fe20000f24270 */
[----:B0-----:R-:W-:Y:S01]  /*6820*/  FMUL R7, R72, R22 ;  /* 0x0000001648077220 */ /* 0x001fe20000400000 */
[----:B------:R-:W-:Y:S01]  /*6830*/  @P3 STG.E desc[UR52][R4.64+0x164], R71 ;  /* 0x0001644704003986 */ /* 0x000fe2000c101934 */
[----:B------:R-:W-:-:S02]  /*6840*/  ISETP.GT.AND P6, PT, R0, RZ, P4 ;  /* 0x000000ff0000720c */ /* 0x000fc400027c4270 */
[----:B------:R-:W-:Y:S02]  /*6850*/  F2FP.TF32.F32.PACK_B R75, R75 ;  /* 0x0000004bff4b723e */ /* 0x000fe400024050ff */
[----:B------:R-:W-:Y:S02]  /*6860*/  F2FP.TF32.F32.PACK_B R7, R7 ;  /* 0x00000007ff07723e */ /* 0x000fe400024050ff */
[----:B------:R-:W-:Y:S01]  /*6870*/  F2FP.TF32.F32.PACK_B R77, R77 ;  /* 0x0000004dff4d723e */ /* 0x000fe200024050ff */
[----:B-1----:R-:W-:Y:S01]  /*6880*/  FMUL R11, R82, R22 ;  /* 0x00000016520b7220 */ /* 0x002fe20000400000 */
[----:B------:R-:W-:Y:S01]  /*6890*/  ISETP.GT.AND P4, PT, R0, 0x8, P4 ;  /* 0x000000080000780c */ /* 0x000fe20002784270 */
[----:B------:R0:W-:Y:S01]  /*68a0*/  @P5 STG.E desc[UR52][R2.64+0x180], R7 ;  /* 0x0001800702005986 */ /* 0x0001e2000c101934 */
[----:B------:R-:W-:Y:S02]  /*68b0*/  ISETP.GT.AND P5, PT, R18, 0x68, PT ;  /* 0x000000681200780c */ /* 0x000fe40003fa4270 */
[----:B------:R-:W-:Y:S01]  /*68c0*/  F2FP.TF32.F32.PACK_B R79, R79 ;  /* 0x0000004fff4f723e */ /* 0x000fe200024050ff */
[----:B------:R-:W-:Y:S01]  /*68d0*/  @P2 STG.E desc[UR52][R2.64+0x184], R73 ;  /* 0x0001844902002986 */ /* 0x000fe2000c101934 */
[----:B------:R-:W-:-:S02]  /*68e0*/  ISETP.GT.AND P3, PT, R0, RZ, P5 ;  /* 0x000000ff0000720c */ /* 0x000fc40002f64270 */
[----:B------:R-:W-:Y:S01]  /*68f0*/  ISETP.GT.AND P5, PT, R0, 0x8, P5 ;  /* 0x000000080000780c */ /* 0x000fe20002fa4270 */
[----:B------:R1:W-:Y:S01]  /*6900*/  @P0 STG.E desc[UR52][R4.64+0x180], R9 ;  /* 0x0001800904000986 */ /* 0x0003e2000c101934 */
[C---:B------:R-:W-:Y:S02]  /*6910*/  ISETP.GT.AND P2, PT, R18.reuse, 0x71, PT ;  /* 0x000000711200780c */ /* 0x040fe40003f44270 */
[----:B------:R-:W-:Y:S01]  /*6920*/  ISETP.GT.AND P0, PT, R18, 0x79, PT ;  /* 0x000000791200780c */ /* 0x000fe20003f04270 */
[-C--:B0-----:R-:W-:Y:S01]  /*6930*/  FMUL R7, R76, R22.reuse ;  /* 0x000000164c077220 */ /* 0x081fe20000400000 */
[----:B------:R-:W-:Y:S01]  /*6940*/  @P1 STG.E desc[UR52][R4.64+0x184], R75 ;  /* 0x0001844b04001986 */ /* 0x000fe2000c101934 */
[----:B------:R-:W-:Y:S02]  /*6950*/  ISETP.GT.AND P1, PT, R18, 0x78, PT ;  /* 0x000000781200780c */ /* 0x000fe40003f24270 */
[----:B------:R-:W-:Y:S02]  /*6960*/  F2FP.TF32.F32.PACK_B R81, R81 ;  /* 0x00000051ff51723e */ /* 0x000fe400024050ff */
[----:B------:R-:W-:Y:S01]  /*6970*/  F2FP.TF32.F32.PACK_B R7, R7 ;  /* 0x00000007ff07723e */ /* 0x000fe200024050ff */
[----:B-1----:R-:W-:Y:S01]  /*6980*/  FMUL R9, R78, R22 ;  /* 0x000000164e097220 */ /* 0x002fe20000400000 */
[----:B------:R-:W-:-:S03]  /*6990*/  F2FP.TF32.F32.PACK_B R11, R11 ;  /* 0x0000000bff0b723e */ /* 0x000fc600024050ff */
[----:B------:R0:W-:Y:S01]  /*69a0*/  @P3 STG.E desc[UR52][R2.64+0x1a0], R7 ;  /* 0x0001a00702003986 */ /* 0x0001e2000c101934 */
[----:B------:R-:W-:Y:S02]  /*69b0*/  ISETP.GT.AND P3, PT, R18, 0x70, PT ;  /* 0x000000701200780c */ /* 0x000fe40003f64270 */
[----:B------:R-:W-:Y:S01]  /*69c0*/  F2FP.TF32.F32.PACK_B R9, R9 ;  /* 0x00000009ff09723e */ /* 0x000fe200024050ff */
[----:B------:R-:W-:Y:S01]  /*69d0*/  @P6 STG.E desc[UR52][R2.64+0x1a4], R77 ;  /* 0x0001a44d02006986 */ /* 0x000fe2000c101934 */
[C---:B------:R-:W-:Y:S02]  /*69e0*/  ISETP.GT.AND P6, PT, R0.reuse, RZ, P3 ;  /* 0x000000ff0000720c */ /* 0x040fe40001fc4270 */
[C---:B------:R-:W-:Y:S01]  /*69f0*/  ISETP.GT.AND P3, PT, R0.reuse, 0x8, P3 ;  /* 0x000000080000780c */ /* 0x040fe20001f64270 */
[----:B------:R-:W-:Y:S01]  /*6a00*/  @P5 STG.E desc[UR52][R4.64+0x1a0], R9 ;  /* 0x0001a00904005986 */ /* 0x000fe2000c101934 */
[C---:B------:R-:W-:Y:S02]  /*6a10*/  ISETP.GT.AND P5, PT, R0.reuse, RZ, P2 ;  /* 0x000000ff0000720c */ /* 0x040fe400017a4270 */
[----:B------:R-:W-:Y:S01]  /*6a20*/  ISETP.GT.AND P2, PT, R0, 0x8, P2 ;  /* 0x000000080000780c */ /* 0x000fe20001744270 */
[----:B0-----:R-:W-:Y:S01]  /*6a30*/  FMUL R7, R80, R22 ;  /* 0x0000001650077220 */ /* 0x001fe20000400000 */
[----:B------:R-:W-:Y:S01]  /*6a40*/  @P4 STG.E desc[UR52][R4.64+0x1a4], R79 ;  /* 0x0001a44f04004986 */ /* 0x000fe2000c101934 */
[----:B------:R-:W-:-:S02]  /*6a50*/  ISETP.GT.AND P4, PT, R0, RZ, P1 ;  /* 0x000000ff0000720c */ /* 0x000fc40000f84270 */
[C---:B------:R-:W-:Y:S02]  /*6a60*/  ISETP.GT.AND P1, PT, R0.reuse, 0x8, P1 ;  /* 0x000000080000780c */ /* 0x040fe40000f24270 */
[----:B------:R-:W-:Y:S02]  /*6a70*/  F2FP.TF32.F32.PACK_B R7, R7 ;  /* 0x00000007ff07723e */ /* 0x000fe400024050ff */
[----:B------:R-:W-:Y:S02]  /*6a80*/  F2FP.TF32.F32.PACK_B R83, R83 ;  /* 0x00000053ff53723e */ /* 0x000fe400024050ff */
[----:B------:R-:W-:Y:S01]  /*6a90*/  F2FP.TF32.F32.PACK_B R13, R13 ;  /* 0x0000000dff0d723e */ /* 0x000fe200024050ff */
[----:B------:R-:W-:Y:S01]  /*6aa0*/  @P6 STG.E desc[UR52][R2.64+0x1c0], R7 ;  /* 0x0001c00702006986 */ /* 0x000fe2000c101934 */
[C---:B------:R-:W-:Y:S02]  /*6ab0*/  ISETP.GT.AND P6, PT, R0.reuse, RZ, P0 ;  /* 0x000000ff0000720c */ /* 0x040fe400007c4270 */
[----:B------:R-:W-:Y:S01]  /*6ac0*/  ISETP.GT.AND P0, PT, R0, 0x8, P0 ;  /* 0x000000080000780c */ /* 0x000fe20000704270 */
[----:B------:R-:W-:Y:S01]  /*6ad0*/  @P5 STG.E desc[UR52][R2.64+0x1c4], R81 ;  /* 0x0001c45102005986 */ /* 0x000fe2000c101934 */
[----:B------:R-:W-:-:S02]  /*6ae0*/  F2FP.TF32.F32.PACK_B R85, R85 ;  /* 0x00000055ff55723e */ /* 0x000fc400024050ff */
[----:B------:R-:W-:Y:S01]  /*6af0*/  F2FP.TF32.F32.PACK_B R15, R15 ;  /* 0x0000000fff0f723e */ /* 0x000fe200024050ff */
[----:B------:R-:W-:Y:S01]  /*6b00*/  @P3 STG.E desc[UR52][R4.64+0x1c0], R11 ;  /* 0x0001c00b04003986 */ /* 0x000fe2000c101934 */
[----:B------:R-:W-:-:S03]  /*6b10*/  F2FP.TF32.F32.PACK_B R87, R87 ;  /* 0x00000057ff57723e */ /* 0x000fc600024050ff */
[----:B------:R-:W-:Y:S04]  /*6b20*/  @P2 STG.E desc[UR52][R4.64+0x1c4], R83 ;  /* 0x0001c45304002986 */ /* 0x000fe8000c101934 */
[----:B------:R-:W-:Y:S04]  /*6b30*/  @P4 STG.E desc[UR52][R2.64+0x1e0], R13 ;  /* 0x0001e00d02004986 */ /* 0x000fe8000c101934 */
[----:B------:R0:W-:Y:S02]  /*6b40*/  @P6 STG.E desc[UR52][R2.64+0x1e4], R85 ;  /* 0x0001e45502006986 */ /* 0x0001e4000c101934 */
[----:B0-----:R-:W-:-:S02]  /*6b50*/  @P1 IMAD.MOV.U32 R2, RZ, RZ, R4 ;  /* 0x000000ffff021224 */ /* 0x001fc400078e0004 */
[----:B------:R-:W-:-:S05]  /*6b60*/  @P1 IMAD.MOV.U32 R3, RZ, RZ, R5 ;  /* 0x000000ffff031224 */ /* 0x000fca00078e0005 */
[----:B------:R0:W-:Y:S04]  /*6b70*/  @P1 STG.E desc[UR52][R2.64+0x1e0], R15 ;  /* 0x0001e00f02001986 */ /* 0x0001e8000c101934 */
[----:B------:R0:W-:Y:S02]  /*6b80*/  @P0 STG.E desc[UR52][R4.64+0x1e4], R87 ;  /* 0x0001e45704000986 */ /* 0x0001e4000c101934 */
.L_x_157:
[----:B------:R-:W-:Y:S05]  /*6b90*/  BSYNC B0 ;  /* 0x0000000000007941 */ /* 0x000fea0003800000 */
.L_x_31:
[----:B0-----:R-:W-:Y:S01]  /*6ba0*/  IMAD.U32 R2, RZ, RZ, UR54 ;  /* 0x00000036ff027e24 */ /* 0x001fe2000f8e00ff */
[----:B------:R-:W-:Y:S01]  /*6bb0*/  ULDC.64 UR4, c[0x0][0x650] ;  /* 0x0001940000047ab9 */ /* 0x000fe20000000a00 */
[----:B------:R-:W-:Y:S01]  /*6bc0*/  IMAD.U32 R3, RZ, RZ, UR55 ;  /* 0x00000037ff037e24 */ /* 0x000fe2000f8e00ff */
[----:B------:R0:W-:Y:S01]  /*6bd0*/  SYNCS.ARRIVE.TRANS64.A1T0 RZ, [R96+UR50], RZ ;  /* 0x000000ff60ff79a7 */ /* 0x0001e20008100032 */
[----:B------:R-:W-:Y:S01]  /*6be0*/  PRMT R0, RZ, 0x7610, R0 ;  /* 0x00007610ff007816 */ /* 0x000fe20000000000 */
[----:B------:R-:W-:Y:S01]  /*6bf0*/  IMAD.MOV.U32 R18, RZ, RZ, -0x1 ;  /* 0xffffffffff127424 */ /* 0x000fe200078e00ff */
[----:B------:R-:W-:Y:S01]  /*6c00*/  LEA R16, P0, R2, R16, 0x1 ;  /* 0x0000001002107211 */ /* 0x000fe200078008ff */
[----:B------:R-:W-:Y:S02]  /*6c10*/  IMAD.MOV.U32 R2, RZ, RZ, -0x1 ;  /* 0xffffffffff027424 */ /* 0x000fe400078e00ff */
[----:B------:R-:W-:Y:S01]  /*6c20*/  IMAD.MOV.U32 R19, RZ, RZ, -0x1 ;  /* 0xffffffffff137424 */ /* 0x000fe200078e00ff */
[----:B------:R-:W-:-:S02]  /*6c30*/  IADD3.X R17, R17, UR40, RZ, P0, !PT ;  /* 0x0000002811117c10 */ /* 0x000fc400087fe4ff */
[----:B------:R-:W-:-:S04]  /*6c40*/  ISETP.GE.U32.AND P0, PT, R16, UR4, PT ;  /* 0x0000000410007c0c */ /* 0x000fc8000bf06070 */
[----:B------:R-:W-:-:S13]  /*6c50*/  ISETP.GE.U32.AND.EX P0, PT, R17, UR5, PT, P0 ;  /* 0x0000000511007c0c */ /* 0x000fda000bf06100 */
[----:B0-----:R-:W-:Y:S05]  /*6c60*/  @P0 BRA `(.L_x_158) ;  /* 0x0000000400700947 */ /* 0x001fea0003800000 */
[----:B------:R-:W0:Y:S01]  /*6c70*/  S2UR UR7, SR_CTAID.X ;  /* 0x00000000000779c3 */ /* 0x000e220000002500 */
[----:B------:R-:W-:Y:S01]  /*6c80*/  ULDC.64 UR4, c[0x0][0x628] ;  /* 0x00018a0000047ab9 */ /* 0x000fe20000000a00 */
[----:B------:R-:W-:Y:S01]  /*6c90*/  ULDC UR6, c[0x0][0x150] ;  /* 0x0000540000067ab9 */ /* 0x000fe20000000800 */
[----:B------:R-:W-:Y:S01]  /*6ca0*/  ISETP.NE.U32.AND P0, PT, RZ, UR4, PT ;  /* 0x00000004ff007c0c */ /* 0x000fe2000bf05070 */
[----:B------:R-:W-:Y:S01]  /*6cb0*/  ULDC UR15, c[0x0][0x630] ;  /* 0x00018c00000f7ab9 */ /* 0x000fe20000000800 */
[C---:B------:R-:W-:Y:S02]  /*6cc0*/  R2UR UR17, R16.reuse ;  /* 0x00000000101172ca */ /* 0x040fe400000e0000 */
[----:B------:R-:W-:Y:S01]  /*6cd0*/  ISETP.NE.AND.EX P0, PT, RZ, UR5, PT, P0 ;  /* 0x00000005ff007c0c */ /* 0x000fe2000bf05300 */
[----:B------:R-:W1:Y:S01]  /*6ce0*/  S2UR UR16, SR_CTAID.Y ;  /* 0x00000000001079c3 */ /* 0x000e620000002600 */
[----:B------:R-:W-:Y:S02]  /*6cf0*/  R2UR UR12, R16 ;  /* 0x00000000100c72ca */ /* 0x000fe400000e0000 */
[----:B------:R-:W-:-:S02]  /*6d00*/  R2UR UR13, R17 ;  /* 0x00000000110d72ca */ /* 0x000fc400000e0000 */
[----:B0-----:R-:W-:-:S05]  /*6d10*/  I2FP.F32.U32 R0, UR7 ;  /* 0x0000000700007c45 */ /* 0x001fca0008201000 */
[----:B------:R-:W-:Y:S01]  /*6d20*/  FMUL R0, R0, UR6 ;  /* 0x0000000600007c20 */ /* 0x000fe20008400000 */
[----:B------:R-:W-:Y:S01]  /*6d30*/  ULDC UR6, c[0x0][0x154] ;  /* 0x0000550000067ab9 */ /* 0x000fe20000000800 */
[----:B-1----:R-:W-:-:S04]  /*6d40*/  I2FP.F32.U32 R2, UR16 ;  /* 0x0000001000027c45 */ /* 0x002fc80008201000 */
[----:B------:R-:W0:Y:S01]  /*6d50*/  F2I.U32.TRUNC.NTZ R0, R0 ;  /* 0x0000000000007305 */ /* 0x000e22000020f000 */
[----:B------:R-:W-:Y:S01]  /*6d60*/  FMUL R2, R2, UR6 ;  /* 0x0000000602027c20 */ /* 0x000fe20008400000 */
[----:B------:R-:W-:Y:S06]  /*6d70*/  @!P0 BRA `(.L_x_159) ;  /* 0x0000000000308947 */ /* 0x000fec0003800000 */
        /* <DEDUP_REMOVED lines=12> */
.L_x_159:
[----:B------:R-:W-:Y:S01]  /*6e40*/  USHF.R.U64 UR6, UR12, UR15, UR13 ;  /* 0x0000000f0c067299 */ /* 0x000fe2000800120d */
[----:B------:R-:W-:Y:S01]  /*6e50*/  R2UR UR5, R17 ;  /* 0x00000000110572ca */ /* 0x000fe200000e0000 */
[----:B------:R-:W-:Y:S01]  /*6e60*/  USHF.R.U32.HI UR4, URZ, UR15, UR13 ;  /* 0x0000000f3f047299 */ /* 0x000fe2000801160d */
[----:B------:R-:W1:Y:S01]  /*6e70*/  F2I.U32.TRUNC.NTZ R2, R2 ;  /* 0x0000000200027305 */ /* 0x000e62000020f000 */
[----:B------:R-:W-:Y:S01]  /*6e80*/  UIADD3 UR9, UP0, URZ, -UR6, URZ ;  /* 0x800000063f097290 */ /* 0x000fe2000ff1e03f */
[----:B------:R-:W-:Y:S01]  /*6e90*/  ULDC.64 UR10, c[0x0][0x620] ;  /* 0x00018800000a7ab9 */ /* 0x000fe20000000a00 */
[----:B------:R-:W-:Y:S02]  /*6ea0*/  ULDC UR14, c[0x0][0x608] ;  /* 0x00018200000e7ab9 */ /* 0x000fe40000000800 */
[----:B------:R-:W-:Y:S01]  /*6eb0*/  UIADD3.X UR4, URZ, ~UR4, URZ, UP0, !UPT ;  /* 0x800000043f047290 */ /* 0x000fe200087fe43f */
[----:B------:R-:W-:Y:S01]  /*6ec0*/  ULDC UR15, c[0x0][0x658] ;  /* 0x00019600000f7ab9 */ /* 0x000fe20000000800 */
[----:B------:R-:W-:-:S02]  /*6ed0*/  ULDC UR12, c[0x0][0x144] ;  /* 0x00005100000c7ab9 */ /* 0x000fc40000000800 */
[----:B------:R-:W-:Y:S01]  /*6ee0*/  UIMAD UR8, UR4, UR10, URZ ;  /* 0x0000000a040872a4 */ /* 0x000fe2000f8e023f */
[----:B------:R-:W-:Y:S02]  /*6ef0*/  ULDC UR22, c[0x0][0x148] ;  /* 0x0000520000167ab9 */ /* 0x000fe40000000800 */
[----:B------:R-:W-:Y:S01]  /*6f00*/  UMOV UR4, UR17 ;  /* 0x0000001100047c82 */ /* 0x000fe20008000000 */
[----:B------:R-:W-:Y:S02]  /*6f10*/  UIMAD UR8, UR9, UR11, UR8 ;  /* 0x0000000b090872a4 */ /* 0x000fe4000f8e0208 */
[----:B------:R-:W-:Y:S01]  /*6f20*/  UIMAD.WIDE.U32 UR4, UR9, UR10, UR4 ;  /* 0x0000000a090472a5 */ /* 0x000fe2000f8e0004 */
[----:B0-----:R-:W-:Y:S01]  /*6f30*/  R2UR UR9, R0 ;  /* 0x00000000000972ca */ /* 0x001fe200000e0000 */
[----:B------:R-:W-:Y:S01]  /*6f40*/  ULDC UR20, c[0x0][0x648] ;  /* 0x0001920000147ab9 */ /* 0x000fe20000000800 */
[----:B-1----:R-:W-:Y:S01]  /*6f50*/  R2UR UR13, R2 ;  /* 0x00000000020d72ca */ /* 0x002fe200000e0000 */
[----:B------:R-:W-:Y:S01]  /*6f60*/  UIADD3 UR8, UR5, UR8, URZ ;  /* 0x0000000805087290 */ /* 0x000fe2000fffe03f */
[----:B------:R-:W-:-:S02]  /*6f70*/  ULDC UR21, c[0x0][0x638] ;  /* 0x00018e0000157ab9 */ /* 0x000fc40000000800 */
[----:B------:R-:W-:Y:S02]  /*6f80*/  ULDC UR5, c[0x0][0x618] ;  /* 0x0001860000057ab9 */ /* 0x000fe40000000800 */
[----:B------:R-:W-:Y:S02]  /*6f90*/  USHF.R.U64 UR10, UR4, UR5, UR8 ;  /* 0x00000005040a7299 */ /* 0x000fe40008001208 */
[----:B------:R-:W-:-:S03]  /*6fa0*/  USHF.R.U32.HI UR8, URZ, UR5, UR8 ;  /* 0x000000053f087299 */ /* 0x000fc60008011608 */
[----:B------:R-:W-:Y:S01]  /*6fb0*/  ULDC.64 UR4, c[0x0][0x640] ;  /* 0x0001900000047ab9 */ /* 0x000fe20000000a00 */
[----:B------:R-:W-:Y:S01]  /*6fc0*/  USHF.R.U64 UR11, UR10, UR14, UR8 ;  /* 0x0000000e0a0b7299 */ /* 0x000fe20008001208 */
[----:B------:R-:W-:Y:S01]  /*6fd0*/  ISETP.NE.U32.AND P0, PT, RZ, UR4, PT ;  /* 0x00000004ff007c0c */ /* 0x000fe2000bf05070 */
[----:B------:R-:W-:Y:S02]  /*6fe0*/  USHF.R.U32.HI UR8, URZ, UR14, UR8 ;  /* 0x0000000e3f087299 */ /* 0x000fe40008011608 */
[----:B------:R-:W-:Y:S01]  /*6ff0*/  UIADD3 UR9, -UR9, URZ, URZ ;  /* 0x0000003f09097290 */ /* 0x000fe2000fffe13f */
[----:B------:R-:W-:Y:S01]  /*7000*/  ISETP.NE.AND.EX P0, PT, RZ, UR5, PT, P0 ;  /* 0x00000005ff007c0c */ /* 0x000fe2000bf05300 */
[----:B------:R-:W-:Y:S02]  /*7010*/  USHF.R.U64 UR17, UR11, UR15, UR8 ;  /* 0x0000000f0b117299 */ /* 0x000fe40008001208 */
[----:B------:R-:W-:Y:S02]  /*7020*/  UIADD3 UR18, -UR13, URZ, URZ ;  /* 0x0000003f0d127290 */ /* 0x000fe4000fffe13f */
[----:B------:R-:W-:-:S02]  /*7030*/  USHF.R.U32.HI UR15, URZ, UR15, UR8 ;  /* 0x0000000f3f0f7299 */ /* 0x000fc40008011608 */
[----:B------:R-:W-:Y:S01]  /*7040*/  UIMAD UR19, UR12, UR9, UR7 ;  /* 0x000000090c1372a4 */ /* 0x000fe2000f8e0207 */
[----:B------:R-:W-:-:S05]  /*7050*/  UMOV UR14, UR17 ;  /* 0x00000011000e7c82 */ /* 0x000fca0008000000 */
[----:B------:R-:W-:Y:S06]  /*7060*/  @!P0 BRA `(.L_x_160) ;  /* 0x0000000000288947 */ /* 0x000fec0003800000 */
        /* <DEDUP_REMOVED lines=10> */
.L_x_160:
        /* <DEDUP_REMOVED lines=9> */
[----:B------:R-:W-:Y:S01]  /*71a0*/  UIMAD UR5, UR7, UR21, UR17 ;  /* 0x00000015070572a4 */ /* 0x000fe2000f8e0211 */
[----:B------:R-:W-:Y:S02]  /*71b0*/  ULDC UR8, c[0x0][0x600] ;  /* 0x0001800000087ab9 */ /* 0x000fe40000000800 */
[----:B------:R-:W-:Y:S01]  /*71c0*/  ULDC UR7, c[0x0][0x610] ;  /* 0x0001840000077ab9 */ /* 0x000fe20000000800 */
[----:B------:R-:W-:Y:S02]  /*71d0*/  UIMAD UR5, UR5, UR8, UR10 ;  /* 0x00000008050572a4 */ /* 0x000fe4000f8e020a */
[----:B------:R-:W-:-:S04]  /*71e0*/  UIMAD UR4, UR4, UR7, UR19 ;  /* 0x00000007040472a4 */ /* 0x000fc8000f8e0213 */
[----:B------:R-:W-:Y:S02]  /*71f0*/  USEL UR7, UR5, UR4, !UP0 ;  /* 0x0000000405077287 */ /* 0x000fe4000c000000 */
[----:B------:R-:W-:-:S04]  /*7200*/  USEL UR4, UR4, UR5, !UP0 ;  /* 0x0000000504047287 */ /* 0x000fc8000c000000 */
[----:B------:R-:W-:Y:S02]  /*7210*/  IMAD.U32 R2, RZ, RZ, UR7 ;  /* 0x00000007ff027e24 */ /* 0x000fe4000f8e00ff */
[----:B------:R-:W-:-:S07]  /*7220*/  IMAD.U32 R18, RZ, RZ, UR4 ;  /* 0x00000004ff127e24 */ /* 0x000fce000f8e00ff */
.L_x_158:
[----:B------:R-:W-:Y:S01]  /*7230*/  UIADD3 UR44, UR36, UR44, URZ ;  /* 0x0000002c242c7290 */ /* 0x000fe2000fffe03f */
[----:B------:R-:W-:Y:S02]  /*7240*/  LOP3.LUT P0, RZ, R0, 0xff, RZ, 0xc0, !PT ;  /* 0x000000ff00ff7812 */ /* 0x000fe4000780c0ff */
[----:B------:R-:W-:Y:S01]  /*7250*/  LOP3.LUT R98, R98, 0x1, RZ, 0x3c, !PT ;  /* 0x0000000162627812 */ /* 0x000fe200078e3cff */
[----:B------:R-:W-:Y:S02]  /*7260*/  USHF.R.U32.HI UR4, URZ, 0x2, UR44 ;  /* 0x000000023f047899 */ /* 0x000fe4000801162c */
[----:B------:R-:W-:Y:S02]  /*7270*/  UISETP.GT.U32.AND UP0, UPT, UR44, 0x3, UPT ;  /* 0x000000032c00788c */ /* 0x000fe4000bf04070 */
[----:B------:R-:W-:Y:S02]  /*7280*/  ULOP3.LUT UR4, UR4, 0x1, URZ, 0xc0, !UPT ;  /* 0x0000000104047892 */ /* 0x000fe4000f8ec03f */
[----:B------:R-:W-:-:S02]  /*7290*/  UISETP.LT.U32.AND UP0, UPT, UR36, 0x4, UP0 ;  /* 0x000000042400788c */ /* 0x000fc40008701070 */
[----:B------:R-:W-:Y:S02]  /*72a0*/  UISETP.NE.U32.AND UP1, UPT, UR4, 0x1, UPT ;  /* 0x000000010400788c */ /* 0x000fe4000bf25070 */
[----:B------:R-:W-:Y:S02]  /*72b0*/  USEL UR5, URZ, 0x1, !UP0 ;  /* 0x000000013f057887 */ /* 0x000fe4000c000000 */
[----:B------:R-:W-:Y:S02]  /*72c0*/  UISETP.GT.U32.AND UP1, UPT, UR36, 0x3, !UP1 ;  /* 0x000000032400788c */ /* 0x000fe4000cf24070 */
[----:B------:R-:W-:Y:S02]  /*72d0*/  ULOP3.LUT UR44, UR44, 0x3, URZ, 0xc0, !UPT ;  /* 0x000000032c2c7892 */ /* 0x000fe4000f8ec03f */
[----:B------:R-:W-:-:S04]  /*72e0*/  USEL UR4, URZ, 0x1, !UP1 ;  /* 0x000000013f047887 */ /* 0x000fc8000c800000 */
[----:B------:R-:W-:Y:S01]  /*72f0*/  ULOP3.LUT UR48, UR4, UR48, UR5, 0x96, !UPT ;  /* 0x0000003004307292 */ /* 0x000fe2000f8e9605 */
[----:B------:R-:W-:Y:S11]  /*7300*/  @P0 BRA `(.L_x_161) ;  /* 0xffffffa000c40947 */ /* 0x000ff6000383ffff */
[----:B------:R-:W-:Y:S05]  /*7310*/  EXIT ;  /* 0x000000000000794d */ /* 0x000fea0003800000 */
.L_x_12:
[----:B------:R-:W-:-:S08]  /*7320*/  ISETP.NE.AND P0, PT, RZ, UR8, PT ;  /* 0x00000008ff007c0c */ /* 0x000fd0000bf05270 */
[----:B-----5:R-:W0:-:S00]  /*7330*/  USETMAXREG.DEALLOC.CTAPOOL 0x28 ;  /* 0x00000028000079c8 */ /* 0x020e0000080e0500 */
[----:B------:R-:W-:Y:S05]  /*7340*/  @P0 EXIT ;  /* 0x000000000000094d */ /* 0x000fea0003800000 */
[----:B0-----:R-:W-:Y:S01]  /*7350*/  LOP3.LUT P0, RZ, R0, 0xff, RZ, 0xc0, !PT ;  /* 0x000000ff00ff7812 */ /* 0x001fe2000780c0ff */
[----:B------:R-:W-:Y:S02]  /*7360*/  IMAD.MOV.U32 R8, RZ, RZ, 0x1 ;  /* 0x00000001ff087424 */ /* 0x000fe400078e00ff */
[----:B------:R-:W-:-:S10]  /*7370*/  IMAD.MOV.U32 R0, RZ, RZ, RZ ;  /* 0x000000ffff007224 */ /* 0x000fd400078e00ff */
[----:B------:R-:W-:Y:S05]  /*7380*/  @!P0 BRA `(.L_x_162) ;  /* 0x0000000c00a08947 */ /* 0x000fea0003800000 */
[----:B------:R-:W-:Y:S01]  /*7390*/  LOP3.LUT P0, RZ, R4, 0x1f, RZ, 0xc0, !PT ;  /* 0x0000001f04ff7812 */ /* 0x000fe2000780c0ff */
[----:B------:R-:W-:Y:S01]  /*73a0*/  ULDC UR21, c[0x0][0x658] ;  /* 0x0001960000157ab9 */ /* 0x000fe20000000800 */
[----:B------:R-:W-:Y:S01]  /*73b0*/  UMOV UR4, 0xffffffff ;  /* 0xffffffff00047882 */ /* 0x000fe20000000000 */
[----:B------:R-:W-:Y:S01]  /*73c0*/  BSSY B0, `(.L_x_162) ;  /* 0x00000e4000007945 */ /* 0x000fe20003800000 */
[----:B------:R-:W-:Y:S01]  /*73d0*/  USHF.L.U32 UR4, UR4, UR21, URZ ;  /* 0x0000001504047299 */ /* 0x000fe2000800063f */
[C---:B------:R-:W-:Y:S01]  /*73e0*/  ISETP.NE.AND P3, PT, R3.reuse, RZ, PT ;  /* 0x000000ff0300720c */ /* 0x040fe20003f65270 */
[----:B------:R-:W-:Y:S01]  /*73f0*/  IMAD.MOV.U32 R9, RZ, RZ, 0x1 ;  /* 0x00000001ff097424 */ /* 0x000fe200078e00ff */
[----:B------:R-:W-:Y:S01]  /*7400*/  ISETP.NE.OR P0, PT, R3, RZ, !P0 ;  /* 0x000000ff0300720c */ /* 0x000fe20004705670 */
[----:B------:R-:W-:Y:S01]  /*7410*/  IMAD.MOV.U32 R8, RZ, RZ, 0x1 ;  /* 0x00000001ff087424 */ /* 0x000fe200078e00ff */
[----:B------:R-:W-:Y:S01]  /*7420*/  ULDC UR13, c[0x0][0x600] ;  /* 0x00018000000d7ab9 */ /* 0x000fe20000000800 */
[----:B------:R-:W-:Y:S01]  /*7430*/  IMAD.MOV.U32 R0, RZ, RZ, RZ ;  /* 0x000000ffff007224 */ /* 0x000fe200078e00ff */
[----:B------:R-:W-:Y:S01]  /*7440*/  UMOV UR5, 0x1 ;  /* 0x0000000100057882 */ /* 0x000fe20000000000 */
[----:B------:R-:W-:-:S02]  /*7450*/  UIADD3 UR23, UR38, 0x1, URZ ;  /* 0x0000000126177890 */ /* 0x000fc4000fffe03f */
[----:B------:R-:W-:Y:S02]  /*7460*/  ULOP3.LUT UR29, UR39, 0x2, URZ, 0xfc, !UPT ;  /* 0x00000002271d7892 */ /* 0x000fe4000f8efc3f */
[----:B------:R-:W-:Y:S02]  /*7470*/  UIADD3 UR13, UR13, -0x1, URZ ;  /* 0xffffffff0d0d7890 */ /* 0x000fe4000fffe03f */
[----:B------:R-:W-:Y:S02]  /*7480*/  USHF.L.U32 UR21, UR5, UR21, URZ ;  /* 0x0000001505157299 */ /* 0x000fe4000800063f */
[----:B------:R-:W-:Y:S01]  /*7490*/  ULOP3.LUT UR22, URZ, UR4, URZ, 0x33, !UPT ;  /* 0x000000043f167292 */ /* 0x000fe2000f8e333f */
[----:B------:R-:W-:-:S11]  /*74a0*/  ULDC.64 UR14, c[0x0][0x198] ;  /* 0x00006600000e7ab9 */ /* 0x000fd60000000a00 */
.L_x_174:
[----:B------:R-:W-:-:S03]  /*74b0*/  UMOV UR4, 0xffffffff ;  /* 0xffffffff00047882 */ /* 0x000fc60000000000 */
[----:B------:R-:W-:Y:S05]  /*74c0*/  BRA.DIV UR4, `(.L_x_163) ;  /* 0x0000001204687947 */ /* 0x000fea000b800000 */
[----:B------:R-:W-:-:S13]  /*74d0*/  ELECT P6, URZ, PT ;  /* 0x00000000003f782f */ /* 0x000fda00038c0000 */
.L_x_187:
[----:B------:R-:W0:Y:S01]  /*74e0*/  LDC R3, c[0x0][0x28c] ;  /* 0x0000a300ff037b82 */ /* 0x000e220000000800 */
[----:B------:R-:W-:Y:S01]  /*74f0*/  BSSY B1, `(.L_x_164) ;  /* 0x000005b000017945 */ /* 0x000fe20003800000 */
[----:B0-----:R-:W-:-:S13]  /*7500*/  ISETP.LT.OR P6, PT, R3, 0x1, !P6 ;  /* 0x000000010300780c */ /* 0x001fda00077c1670 */
[----:B------:R-:W-:Y:S05]  /*7510*/  @P6 BRA `(.L_x_165) ;  /* 0x0000000400606947 */ /* 0x000fea0003800000 */
[----:B------:R-:W-:Y:S02]  /*7520*/  IMAD.SHL.U32 R6, R2, 0x80, RZ ;  /* 0x0000008002067824 */ /* 0x000fe400078e00ff */
[----:B------:R-:W-:Y:S02]  /*7530*/  IMAD.SHL.U32 R18, R18, 0x40, RZ ;  /* 0x0000004012127824 */ /* 0x000fe400078e00ff */
[----:B------:R-:W-:Y:S02]  /*7540*/  IMAD.MOV.U32 R11, RZ, RZ, RZ ;  /* 0x000000ffff0b7224 */ /* 0x000fe400078e00ff */
[----:B------:R-:W-:Y:S02]  /*7550*/  IMAD.U32 R12, RZ, RZ, UR23 ;  /* 0x00000017ff0c7e24 */ /* 0x000fe4000f8e00ff */
[----:B------:R-:W-:Y:S02]  /*7560*/  IMAD.MOV.U32 R2, RZ, RZ, R8 ;  /* 0x000000ffff027224 */ /* 0x000fe400078e0008 */
[----:B------:R-:W-:-:S07]  /*7570*/  IMAD.MOV.U32 R3, RZ, RZ, R0 ;  /* 0x000000ffff037224 */ /* 0x000fce00078e0000 */
.L_x_169:
[----:B------:R-:W0:Y:S01]  /*7580*/  S2R R5, SR_CgaCtaId ;  /* 0x0000000000057919 */ /* 0x000e220000008800 */
[----:B-1----:R-:W-:-:S04]  /*7590*/  MOV R4, 0x400 ;  /* 0x0000040000047802 */ /* 0x002fc80000000f00 */
[----:B0-----:R-:W-:Y:S02]  /*75a0*/  LEA R10, R5, R4, 0x18 ;  /* 0x00000004050a7211 */ /* 0x001fe400078ec0ff */
[----:B------:R-:W-:Y:S01]  /*75b0*/  SHF.L.U32 R4, R2, 0x1f, RZ ;  /* 0x0000001f02047819 */ /* 0x000fe200000006ff */
[----:B------:R-:W0:Y:S02]  /*75c0*/  @!P3 LDC R5, c[0x0][0x500] ;  /* 0x00014000ff05bb82 */ /* 0x000e240000000800 */
[----:B------:R-:W-:-:S04]  /*75d0*/  IMAD R7, R3, 0x8, R10 ;  /* 0x0000000803077824 */ /* 0x000fc800078e020a */
[----:B------:R-:W1:Y:S02]  /*75e0*/  SYNCS.PHASECHK.TRANS64.TRYWAIT P1, [R7+URZ+0x20], R4 ;  /* 0x00002004070075a7 */ /* 0x000e64000802017f */
[----:B-1----:R-:W-:Y:S05]  /*75f0*/  @!P1 BRA `(.L_x_166) ;  /* 0x00000010003c9947 */ /* 0x002fea0003800000 */
.L_x_188:
[----:B------:R-:W-:Y:S01]  /*7600*/  UPRMT UR4, UR29, 0x9910, URZ ;  /* 0x000099101d047896 */ /* 0x000fe2000800003f */
[----:B0-----:R0:W-:Y:S03]  /*7610*/  @!P3 SYNCS.ARRIVE.TRANS64 RZ, [R7+URZ], R5 ;  /* 0x0000000507ffb9a7 */ /* 0x0011e6000800003f */
[----:B------:R-:W-:-:S06]  /*7620*/  UISETP.NE.AND UP0, UPT, UR4, 0x2, UPT ;  /* 0x000000020400788c */ /* 0x000fcc000bf05270 */
[----:B------:R-:W-:-:S13]  /*7630*/  PLOP3.LUT P1, PT, PT, PT, UP0, 0x80, 0x0 ;  /* 0x000000000000781c */ /* 0x000fda0003f2f008 */
[----:B0-----:R-:W-:Y:S05]  /*7640*/  @P1 BRA `(.L_x_167) ;  /* 0x0000000000041947 */ /* 0x001fea0003800000 */
[----:B------:R-:W-:Y:S01]  /*7650*/  BPT.TRAP 0x1 ;  /* 0x000000040000795c */ /* 0x000fe20000300000 */
.L_x_167:
[----:B------:R-:W-:Y:S05]  /*7660*/  @P0 BRA `(.L_x_168) ;  /* 0x0000000000040947 */ /* 0x000fea0003800000 */
[----:B------:R-:W-:Y:S01]  /*7670*/  BPT.TRAP 0x1 ;  /* 0x000000040000795c */ /* 0x000fe20000300000 */
.L_x_168:
[----:B------:R-:W-:Y:S01]  /*7680*/  R2UR UR56, R10 ;  /* 0x000000000a3872ca */ /* 0x000fe200000e0000 */
[----:B------:R-:W-:Y:S01]  /*7690*/  IMAD R10, R3, 0x8000, R10 ;  /* 0x00008000030a7824 */ /* 0x000fe200078e020a */
[----:B------:R-:W-:Y:S01]  /*76a0*/  R2UR UR10, R11 ;  /* 0x000000000b0a72ca */ /* 0x000fe200000e0000 */
[----:B------:R-:W-:Y:S01]  /*76b0*/  UIADD3 UR30, UP0, UR14, 0xf0, URZ ;  /* 0x000000f00e1e7890 */ /* 0x000fe2000ff1e03f */
[----:B------:R-:W-:Y:S01]  /*76c0*/  R2UR UR16, R3 ;  /* 0x00000000031072ca */ /* 0x000fe200000e0000 */
[----:B------:R-:W-:Y:S01]  /*76d0*/  VIADD R12, R12, 0xffffffff ;  /* 0xffffffff0c0c7836 */ /* 0x000fe20000000000 */
[----:B------:R-:W-:Y:S01]  /*76e0*/  R2UR UR32, R10 ;  /* 0x000000000a2072ca */ /* 0x000fe200000e0000 */
[----:B------:R-:W-:Y:S01]  /*76f0*/  UIADD3.X UR31, URZ, UR15, URZ, UP0, !UPT ;  /* 0x0000000f3f1f7290 */ /* 0x000fe200087fe43f */
[----:B------:R-:W-:Y:S01]  /*7700*/  R2UR UR9, R7 ;  /* 0x00000000070972ca */ /* 0x000fe200000e0000 */
[----:B------:R-:W-:Y:S01]  /*7710*/  UIADD3 UR6, UP1, UR14, 0x1f0, URZ ;  /* 0x000001f00e067890 */ /* 0x000fe2000ff3e03f */
[----:B------:R-:W-:Y:S01]  /*7720*/  R2UR UR11, R18 ;  /* 0x00000000120b72ca */ /* 0x000fe200000e0000 */
[----:B------:R-:W-:Y:S01]  /*7730*/  UMOV UR4, 0x0 ;  /* 0x0000000000047882 */ /* 0x000fe20000000000 */
[----:B------:R-:W-:Y:S01]  /*7740*/  R2UR UR12, R19 ;  /* 0x00000000130c72ca */ /* 0x000fe200000e0000 */
[----:B------:R-:W-:Y:S01]  /*7750*/  UIADD3 UR56, UR56, 0x20180, URZ ;  /* 0x0002018038387890 */ /* 0x000fe2000fffe03f */
[----:B------:R-:W-:Y:S01]  /*7760*/  R2UR UR59, R6 ;  /* 0x00000000063b72ca */ /* 0x000fe200000e0000 */
[----:B------:R-:W-:Y:S01]  /*7770*/  UIADD3 UR50, UR10, 0x20, URZ ;  /* 0x000000200a327890 */ /* 0x000fe2000fffe03f */
[----:B------:R-:W-:Y:S01]  /*7780*/  ISETP.GT.AND P2, PT, R12, 0x1, PT ;  /* 0x000000010c00780c */ /* 0x000fe20003f44270 */
[----:B------:R-:W-:Y:S01]  /*7790*/  ULEA UR56, UR16, UR56, 0x10 ;  /* 0x0000003810387291 */ /* 0x000fe2000f8e803f */
[----:B------:R-:W-:Y:S01]  /*77a0*/  VIADD R3, R3, 0x1 ;  /* 0x0000000103037836 */ /* 0x000fe20000000000 */
[----:B------:R-:W-:Y:S01]  /*77b0*/  UIADD3 UR8, UR32, 0x180, URZ ;  /* 0x0000018020087890 */ /* 0x000fe2000fffe03f */
[----:B------:R-:W-:Y:S01]  /*77c0*/  VIADD R11, R11, 0x80 ;  /* 0x000000800b0b7836 */ /* 0x000fe20000000000 */
[----:B------:R-:W-:-:S02]  /*77d0*/  UIADD3 UR48, UR32, 0x2180, URZ ;  /* 0x0000218020307890 */ /* 0x000fc4000fffe03f */
[----:B------:R-:W-:Y:S01]  /*77e0*/  UIADD3 UR42, UR10, 0x40, URZ ;  /* 0x000000400a2a7890 */ /* 0x000fe2000fffe03f */
[C---:B------:R-:W-:Y:S01]  /*77f0*/  ISETP.NE.AND P1, PT, R3.reuse, 0x4, PT ;  /* 0x000000040300780c */ /* 0x040fe20003f25270 */
[----:B------:R-:W-:Y:S02]  /*7800*/  UIADD3 UR40, UR32, 0x4180, URZ ;  /* 0x0000418020287890 */ /* 0x000fe4000fffe03f */
[----:B------:R-:W-:Y:S01]  /*7810*/  UIADD3 UR34, UR10, 0x60, URZ ;  /* 0x000000600a227890 */ /* 0x000fe2000fffe03f */
[----:B------:R-:W-:Y:S01]  /*7820*/  SEL R5, RZ, 0x1, P1 ;  /* 0x00000001ff057807 */ /* 0x000fe20000800000 */
[----:B------:R-:W-:Y:S01]  /*7830*/  UIADD3 UR32, UR32, 0x6180, URZ ;  /* 0x0000618020207890 */ /* 0x000fe2000fffe03f */
[----:B------:R-:W-:Y:S01]  /*7840*/  SEL R3, R3, RZ, P1 ;  /* 0x000000ff03037207 */ /* 0x000fe20000800000 */
[----:B------:R-:W-:Y:S01]  /*7850*/  UMOV UR5, 0x10000000 ;  /* 0x1000000000057882 */ /* 0x000fe20000000000 */
[----:B------:R-:W-:Y:S01]  /*7860*/  UIADD3.X UR7, URZ, UR15, URZ, UP1, !UPT ;  /* 0x0000000f3f077290 */ /* 0x000fe20008ffe43f */
[----:B------:R0:W-:Y:S01]  /*7870*/  UTMALDG.3D [UR8], [UR30], desc[UR4] ;  /* 0x000004081e0075b4 */ /* 0x0001e20008011000 */
[----:B------:R-:W-:Y:S01]  /*7880*/  UIADD3 UR24, UR56, 0x4000, URZ ;  /* 0x0000400038187890 */ /* 0x000fe2000fffe03f */
[----:B------:R-:W-:Y:S01]  /*7890*/  LOP3.LUT R2, R2, R5, RZ, 0x3c, !PT ;  /* 0x0000000502027212 */ /* 0x000fe200078e3cff */
[----:B------:R-:W-:Y:S01]  /*78a0*/  UIADD3 UR16, UR56, 0x8000, URZ ;  /* 0x0000800038107890 */ /* 0x000fe2000fffe03f */
[----:B------:R-:W-:Y:S01]  /*78b0*/  UMOV UR49, UR9 ;  /* 0x0000000900317c82 */ /* 0x000fe20008000000 */
        /* <DEDUP_REMOVED lines=8> */
[----:B------:R2:W-:Y:S01]  /*7940*/  UTMALDG.3D [UR48], [UR30], desc[UR4] ;  /* 0x000004301e0075b4 */ /* 0x0005e20008011000 */
        /* <DEDUP_REMOVED lines=9> */
[----:B0-----:R-:W-:Y:S01]  /*79e0*/  UIADD3 UR8, UR56, 0xc000, URZ ;  /* 0x0000c00038087890 */ /* 0x001fe2000fffe03f */
[----:B------:R-:W-:Y:S01]  /*79f0*/  UMOV UR19, UR59 ;  /* 0x0000003b00137c82 */ /* 0x000fe20008000000 */
[----:B------:R-:W-:Y:S01]  /*7a00*/  UMOV UR20, UR12 ;  /* 0x0000000c00147c82 */ /* 0x000fe20008000000 */
[----:B------:R-:W-:Y:S01]  /*7a10*/  UMOV UR18, UR42 ;  /* 0x0000002a00127c82 */ /* 0x000fe20008000000 */
[----:B------:R-:W-:Y:S01]  /*7a20*/  UMOV UR11, UR59 ;  /* 0x0000003b000b7c82 */ /* 0x000fe20008000000 */
[----:B------:R2:W-:Y:S01]  /*7a30*/  UTMALDG.3D [UR32], [UR30], desc[UR4] ;  /* 0x000004201e0075b4 */ /* 0x0005e20008011000 */
[----:B------:R-:W-:Y:S01]  /*7a40*/  UMOV UR10, UR34 ;  /* 0x00000022000a7c82 */ /* 0x000fe20008000000 */
[----:B------:R2:W-:Y:S01]  /*7a50*/  UTMALDG.3D [UR56], [UR6], desc[UR4] ;  /* 0x00000438060075b4 */ /* 0x0005e20008011000 */
[----:B------:R2:W-:Y:S01]  /*7a60*/  UTMALDG.3D [UR24], [UR6], desc[UR4] ;  /* 0x00000418060075b4 */ /* 0x0005e20008011000 */
[----:B------:R2:W-:Y:S01]  /*7a70*/  UTMALDG.3D [UR16], [UR6], desc[UR4] ;  /* 0x00000410060075b4 */ /* 0x0005e20008011000 */
[----:B------:R2:W-:Y:S02]  /*7a80*/  UTMALDG.3D [UR8], [UR6], desc[UR4] ;  /* 0x00000408060075b4 */ /* 0x0005e40008011000 */
[----:B--2---:R-:W-:Y:S05]  /*7a90*/  @P2 BRA `(.L_x_169) ;  /* 0xfffffff800b82947 */ /* 0x004fea000383ffff */
.L_x_165:
[----:B------:R-:W-:Y:S05]  /*7aa0*/  BSYNC B1 ;  /* 0x0000000000017941 */ /* 0x000fea0003800000 */
.L_x_164:
[----:B------:R-:W-:Y:S01]  /*7ab0*/  LOP3.LUT P4, RZ, R9, 0xff, RZ, 0xc0, !PT ;  /* 0x000000ff09ff7812 */ /* 0x000fe2000788c0ff */
[----:B------:R-:W-:Y:S01]  /*7ac0*/  VIADD R0, R0, UR38 ;  /* 0x0000002600007c36 */ /* 0x000fe20008000000 */
[----:B------:R-:W-:Y:S01]  /*7ad0*/  ULDC.64 UR4, c[0x0][0x650] ;  /* 0x0001940000047ab9 */ /* 0x000fe20000000a00 */
[----:B------:R-:W-:Y:S01]  /*7ae0*/  BSSY B1, `(.L_x_170) ;  /* 0x000006f000017945 */ /* 0x000fe20003800000 */
[----:B------:R-:W-:Y:S01]  /*7af0*/  IMAD.MOV.U32 R18, RZ, RZ, -0x1 ;  /* 0xffffffffff127424 */ /* 0x000fe200078e00ff */
[----:B------:R-:W-:Y:S01]  /*7b00*/  PRMT R9, RZ, 0x7610, R9 ;  /* 0x00007610ff097816 */ /* 0x000fe20000000009 */
[----:B------:R-:W-:Y:S01]  /*7b10*/  IMAD.MOV.U32 R19, RZ, RZ, -0x1 ;  /* 0xffffffffff137424 */ /* 0x000fe200078e00ff */
[C---:B------:R-:W-:Y:S02]  /*7b20*/  ISETP.GT.U32.AND P1, PT, R0.reuse, 0x3, PT ;  /* 0x000000030000780c */ /* 0x040fe40003f24070 */
[----:B------:R-:W-:Y:S02]  /*7b30*/  SHF.R.U32.HI R2, RZ, 0x2, R0 ;  /* 0x00000002ff027819 */ /* 0x000fe40000011600 */
[----:B------:R-:W-:-:S02]  /*7b40*/  LOP3.LUT R0, R0, 0x3, RZ, 0xc0, !PT ;  /* 0x0000000300007812 */ /* 0x000fc400078ec0ff */
[----:B-1----:R-:W0:Y:S01]  /*7b50*/  @P4 S2R R4, SR_CgaCtaId ;  /* 0x0000000000044919 */ /* 0x002e220000008800 */
[----:B------:R-:W-:Y:S02]  /*7b60*/  @P4 MOV R3, 0x400 ;  /* 0x0000040000034802 */ /* 0x000fe40000000f00 */
[----:B------:R-:W-:-:S04]  /*7b70*/  LOP3.LUT R2, R2, 0x1, RZ, 0xc0, !PT ;  /* 0x0000000102027812 */ /* 0x000fc800078ec0ff */
[----:B------:R-:W-:Y:S02]  /*7b80*/  ISETP.NE.U32.AND P2, PT, R2, 0x1, PT ;  /* 0x000000010200780c */ /* 0x000fe40003f45070 */
[----:B0-----:R-:W-:Y:S01]  /*7b90*/  @P4 LEA R3, R4, R3, 0x18 ;  /* 0x0000000304034211 */ /* 0x001fe200078ec0ff */
[----:B------:R-:W-:-:S03]  /*7ba0*/  IMAD.U32 R4, RZ, RZ, UR38 ;  /* 0x00000026ff047e24 */ /* 0x000fc6000f8e00ff */
[----:B------:R0:W-:Y:S01]  /*7bb0*/  @P4 SYNCS.ARRIVE.TRANS64.A1T0 RZ, [R3+URZ+0x78], RZ ;  /* 0x000078ff03ff49a7 */ /* 0x0001e2000810003f */
[----:B------:R-:W-:Y:S02]  /*7bc0*/  IADD3 R16, P4, R16, UR54, RZ ;  /* 0x0000003610107c10 */ /* 0x000fe4000ff9e0ff */
[----:B------:R-:W-:Y:S02]  /*7bd0*/  ISETP.LT.U32.AND P1, PT, R4, 0x4, P1 ;  /* 0x000000040400780c */ /* 0x000fe40000f21070 */
[----:B------:R-:W-:Y:S02]  /*7be0*/  IADD3.X R17, R17, UR37, RZ, P4, !PT ;  /* 0x0000002511117c10 */ /* 0x000fe4000a7fe4ff */
[----:B------:R-:W-:Y:S02]  /*7bf0*/  ISETP.GE.U32.AND P4, PT, R16, UR4, PT ;  /* 0x0000000410007c0c */ /* 0x000fe4000bf86070 */
[----:B0-----:R-:W-:Y:S02]  /*7c00*/  SEL R3, RZ, 0x1, !P1 ;  /* 0x00000001ff037807 */ /* 0x001fe40004800000 */
[----:B------:R-:W-:-:S02]  /*7c10*/  ISETP.GE.U32.AND.EX P1, PT, R17, UR5, PT, P4 ;  /* 0x0000000511007c0c */ /* 0x000fc4000bf26140 */
[----:B------:R-:W-:-:S04]  /*7c20*/  ISETP.GT.U32.AND P2, PT, R4, 0x3, !P2 ;  /* 0x000000030400780c */ /* 0x000fc80005744070 */
[----:B------:R-:W-:-:S04]  /*7c30*/  SEL R2, RZ, 0x1, !P2 ;  /* 0x00000001ff027807 */ /* 0x000fc80005000000 */
[--C-:B------:R-:W-:Y:S01]  /*7c40*/  LOP3.LUT R8, R2, R8, R3.reuse, 0x96, !PT ;  /* 0x0000000802087212 */ /* 0x100fe200078e9603 */
[----:B------:R-:W-:Y:S01]  /*7c50*/  IMAD.MOV.U32 R2, RZ, RZ, -0x1 ;  /* 0xffffffffff027424 */ /* 0x000fe200078e00ff */
[----:B------:R-:W-:Y:S01]  /*7c60*/  PRMT R3, RZ, 0x7610, R3 ;  /* 0x00007610ff037816 */ /* 0x000fe20000000003 */
[----:B------:R-:W-:Y:S06]  /*7c70*/  @P1 BRA `(.L_x_171) ;  /* 0x0000000400541947 */ /* 0x000fec0003800000 */
[----:B------:R-:W0:Y:S01]  /*7c80*/  S2UR UR4, SR_CTAID.X ;  /* 0x00000000000479c3 */ /* 0x000e220000002500 */
[----:B------:R-:W-:Y:S01]  /*7c90*/  ULDC.64 UR6, c[0x0][0x628] ;  /* 0x00018a0000067ab9 */ /* 0x000fe20000000a00 */
[----:B------:R-:W-:Y:S01]  /*7ca0*/  ULDC UR5, c[0x0][0x150] ;  /* 0x0000540000057ab9 */ /* 0x000fe20000000800 */
[----:B------:R-:W-:Y:S01]  /*7cb0*/  ISETP.NE.U32.AND P1, PT, RZ, UR6, PT ;  /* 0x00000006ff007c0c */ /* 0x000fe2000bf25070 */
[----:B------:R-:W-:Y:S01]  /*7cc0*/  ULDC UR8, c[0x0][0x630] ;  /* 0x00018c0000087ab9 */ /* 0x000fe20000000800 */
[----:B------:R-:W-:Y:S01]  /*7cd0*/  ULDC UR10, c[0x0][0x154] ;  /* 0x00005500000a7ab9 */ /* 0x000fe20000000800 */
[----:B------:R-:W-:Y:S01]  /*7ce0*/  IMAD.MOV.U32 R2, RZ, RZ, R16 ;  /* 0x000000ffff027224 */ /* 0x000fe200078e0010 */
[----:B------:R-:W-:Y:S01]  /*7cf0*/  ISETP.NE.AND.EX P1, PT, RZ, UR7, PT, P1 ;  /* 0x00000007ff007c0c */ /* 0x000fe2000bf25310 */
[----:B------:R-:W1:Y:S01]  /*7d00*/  S2UR UR9, SR_CTAID.Y ;  /* 0x00000000000979c3 */ /* 0x000e620000002600 */
[----:B0-----:R-:W-:-:S05]  /*7d10*/  I2FP.F32.U32 R3, UR4 ;  /* 0x0000000400037c45 */ /* 0x001fca0008201000 */
[----:B------:R-:W-:Y:S01]  /*7d20*/  FMUL R10, R3, UR5 ;  /* 0x00000005030a7c20 */ /* 0x000fe20008400000 */
[----:B------:R-:W-:-:S05]  /*7d30*/  IMAD.MOV.U32 R3, RZ, RZ, R17 ;  /* 0x000000ffff037224 */ /* 0x000fca00078e0011 */
[----:B------:R-:W-:Y:S05]  /*7d40*/  @!P1 BRA `(.L_x_172) ;  /* 0x0000000000289947 */ /* 0x000fea0003800000 */
[----:B------:R-:W-:Y:S02]  /*7d50*/  ULDC UR5, c[0x0][0x634] ;  /* 0x00018d0000057ab9 */ /* 0x000fe40000000800 */
[----:B------:R-:W-:-:S05]  /*7d60*/  IADD3 R7, P1, R16, UR5, RZ ;  /* 0x0000000510077c10 */ /* 0x000fca000ff3e0ff */
[----:B------:R-:W-:-:S04]  /*7d70*/  IMAD.X R11, RZ, RZ, R17, P1 ;  /* 0x000000ffff0b7224 */ /* 0x000fc800008e0611 */
[----:B------:R-:W-:-:S04]  /*7d80*/  IMAD.WIDE.U32 R4, R11, UR6, RZ ;  /* 0x000000060b047c25 */ /* 0x000fc8000f8e00ff */
[----:B------:R-:W-:-:S04]  /*7d90*/  IMAD.WIDE.U32 R4, P1, R7, UR7, R4 ;  /* 0x0000000707047c25 */ /* 0x000fc8000f820004 */
[----:B------:R-:W-:-:S04]  /*7da0*/  IMAD.WIDE.U32 R6, R7, UR6, RZ ;  /* 0x0000000607067c25 */ /* 0x000fc8000f8e00ff */
[----:B------:R-:W-:Y:S01]  /*7db0*/  IMAD.X R3, RZ, RZ, RZ, P1 ;  /* 0x000000ffff037224 */ /* 0x000fe200008e06ff */
[----:B------:R-:W-:Y:S01]  /*7dc0*/  IADD3 RZ, P1, R7, R4, RZ ;  /* 0x0000000407ff7210 */ /* 0x000fe20007f3e0ff */
[----:B------:R-:W-:-:S04]  /*7dd0*/  IMAD.MOV.U32 R2, RZ, RZ, R5 ;  /* 0x000000ffff027224 */ /* 0x000fc800078e0005 */
[----:B------:R-:W-:-:S08]  /*7de0*/  IMAD.WIDE.U32.X R2, R11, UR7, R2, P1 ;  /* 0x000000070b027c25 */ /* 0x000fd000088e0402 */
.L_x_172:
[--C-:B------:R-:W-:Y:S01]  /*7df0*/  SHF.R.U64 R19, R2, UR8, R3.reuse ;  /* 0x0000000802137c19 */ /* 0x100fe20008001203 */
[----:B------:R-:W0:Y:S01]  /*7e00*/  F2I.U32.TRUNC.NTZ R10, R10 ;  /* 0x0000000a000a7305 */ /* 0x000e22000020f000 */
[----:B------:R-:W-:Y:S01]  /*7e10*/  SHF.R.U32.HI R2, RZ, UR8, R3 ;  /* 0x00000008ff027c19 */ /* 0x000fe20008011603 */
[----:B------:R-:W-:Y:S01]  /*7e20*/  ULDC.64 UR6, c[0x0][0x620] ;  /* 0x0001880000067ab9 */ /* 0x000fe20000000a00 */
[----:B------:R-:W-:Y:S01]  /*7e30*/  IADD3 R5, P1, RZ, -R19, RZ ;  /* 0x80000013ff057210 */ /* 0x000fe20007f3e0ff */
[----:B------:R-:W2:Y:S01]  /*7e40*/  LDC R15, c[0x0][0x610] ;  /* 0x00018400ff0f7b82 */ /* 0x000ea20000000800 */
[----:B-1----:R-:W-:Y:S01]  /*7e50*/  I2FP.F32.U32 R4, UR9 ;  /* 0x0000000900047c45 */ /* 0x002fe20008201000 */
[----:B------:R-:W-:Y:S01]  /*7e60*/  ULDC UR8, c[0x0][0x658] ;  /* 0x0001960000087ab9 */ /* 0x000fe20000000800 */
[----:B------:R-:W-:Y:S01]  /*7e70*/  ULDC UR12, c[0x0][0x648] ;  /* 0x00019200000c7ab9 */ /* 0x000fe20000000800 */
[----:B------:R-:W-:Y:S02]  /*7e80*/  IMAD.X R2, RZ, RZ, ~R2, P1 ;  /* 0x000000ffff027224 */ /* 0x000fe400008e0e02 */
[----:B------:R-:W-:Y:S01]  /*7e90*/  FMUL R6, R4, UR10 ;  /* 0x0000000a04067c20 */ /* 0x000fe20008400000 */
[----:B------:R-:W-:Y:S01]  /*7ea0*/  ULDC.64 UR10, c[0x0][0x640] ;  /* 0x00019000000a7ab9 */ /* 0x000fe20000000a00 */
[----:B------:R-:W-:Y:S01]  /*7eb0*/  IMAD R4, R2, UR6, RZ ;  /* 0x0000000602047c24 */ /* 0x000fe2000f8e02ff */
[----:B------:R-:W-:Y:S01]  /*7ec0*/  ISETP.NE.U32.AND P1, PT, RZ, UR10, PT ;  /* 0x0000000aff007c0c */ /* 0x000fe2000bf25070 */
[C---:B------:R-:W-:Y:S01]  /*7ed0*/  IMAD.WIDE.U32 R2, R5.reuse, UR6, R16 ;  /* 0x0000000605027c25 */ /* 0x040fe2000f8e0010 */
[----:B0-----:R-:W-:Y:S01]  /*7ee0*/  R2UR UR5, R10 ;  /* 0x000000000a0572ca */ /* 0x001fe200000e0000 */
[----:B------:R-:W0:Y:S01]  /*7ef0*/  F2I.U32.TRUNC.NTZ R6, R6 ;  /* 0x0000000600067305 */ /* 0x000e22000020f000 */
[----:B------:R-:W-:Y:S01]  /*7f00*/  ULDC UR6, c[0x0][0x618] ;  /* 0x0001860000067ab9 */ /* 0x000fe20000000800 */
[----:B------:R-:W-:Y:S01]  /*7f10*/  IMAD R5, R5, UR7, R4 ;  /* 0x0000000705057c24 */ /* 0x000fe2000f8e0204 */
[----:B------:R-:W-:-:S03]  /*7f20*/  ISETP.NE.AND.EX P1, PT, RZ, UR11, PT, P1 ;  /* 0x0000000bff007c0c */ /* 0x000fc6000bf25310 */
[----:B------:R-:W-:-:S05]  /*7f30*/  IMAD.IADD R3, R3, 0x1, R5 ;  /* 0x0000000103037824 */ /* 0x000fca00078e0205 */
[--C-:B------:R-:W-:Y:S02]  /*7f40*/  SHF.R.U64 R10, R2, UR6, R3.reuse ;  /* 0x00000006020a7c19 */ /* 0x100fe40008001203 */
[----:B------:R-:W-:Y:S01]  /*7f50*/  SHF.R.U32.HI R3, RZ, UR6, R3 ;  /* 0x00000006ff037c19 */ /* 0x000fe20008011603 */
[----:B------:R-:W-:Y:S01]  /*7f60*/  ULDC UR6, c[0x0][0x608] ;  /* 0x0001820000067ab9 */ /* 0x000fe20000000800 */
[----:B0-----:R-:W-:Y:S02]  /*7f70*/  R2UR UR7, R6 ;  /* 0x00000000060772ca */ /* 0x001fe400000e0000 */
[--C-:B------:R-:W-:Y:S02]  /*7f80*/  SHF.R.U64 R12, R10, UR6, R3.reuse ;  /* 0x000000060a0c7c19 */ /* 0x100fe40008001203 */
[----:B------:R-:W-:Y:S01]  /*7f90*/  SHF.R.U32.HI R3, RZ, UR6, R3 ;  /* 0x00000006ff037c19 */ /* 0x000fe20008011603 */
[----:B------:R-:W-:-:S03]  /*7fa0*/  UIADD3 UR6, -UR5, URZ, URZ ;  /* 0x0000003f05067290 */ /* 0x000fc6000fffe13f */
[--C-:B------:R-:W-:Y:S01]  /*7fb0*/  SHF.R.U64 R13, R12, UR8, R3.reuse ;  /* 0x000000080c0d7c19 */ /* 0x100fe20008001203 */
[----:B------:R-:W-:Y:S01]  /*7fc0*/  ULDC UR5, c[0x0][0x144] ;  /* 0x0000510000057ab9 */ /* 0x000fe20000000800 */
[----:B------:R-:W-:-:S03]  /*7fd0*/  SHF.R.U32.HI R3, RZ, UR8, R3 ;  /* 0x00000008ff037c19 */ /* 0x000fc60008011603 */
[----:B------:R-:W-:Y:S01]  /*7fe0*/  IMAD.MOV.U32 R2, RZ, RZ, R13 ;  /* 0x000000ffff027224 */ /* 0x000fe200078e000d */
[----:B------:R-:W-:Y:S06]  /*7ff0*/  @!P1 BRA `(.L_x_173) ;  /* 0x0000000000289947 */ /* 0x000fec0003800000 */
        /* <DEDUP_REMOVED lines=10> */
.L_x_173:
[----:B------:R-:W-:Y:S01]  /*80a0*/  UISETP.NE.AND UP0, UPT, UR45, URZ, UPT ;  /* 0x0000003f2d00728c */ /* 0x000fe2000bf05270 */
[----:B------:R-:W-:Y:S01]  /*80b0*/  SHF.R.U64 R3, R2, UR12, R3 ;  /* 0x0000000c02037c19 */ /* 0x000fe20008001203 */
[----:B------:R-:W-:Y:S01]  /*80c0*/  UIADD3 UR7, -UR7, URZ, URZ ;  /* 0x0000003f07077290 */ /* 0x000fe2000fffe13f */
[----:B------:R-:W-:Y:S01]  /*80d0*/  LOP3.LUT R2, R12, UR22, RZ, 0xc0, !PT ;  /* 0x000000160c027c12 */ /* 0x000fe2000f8ec0ff */
[----:B------:R-:W-:Y:S01]  /*80e0*/  UIMAD UR4, UR5, UR6, UR4 ;  /* 0x00000006050472a4 */ /* 0x000fe2000f8e0204 */
[----:B------:R-:W-:Y:S01]  /*80f0*/  LOP3.LUT R5, R10, UR13, RZ, 0xc0, !PT ;  /* 0x0000000d0a057c12 */ /* 0x000fe2000f8ec0ff */
[----:B------:R-:W-:Y:S01]  /*8100*/  IMAD.MOV R4, RZ, RZ, -R3 ;  /* 0x000000ffff047224 */ /* 0x000fe200078e0a03 */
[----:B------:R-:W-:Y:S01]  /*8110*/  ULDC UR5, c[0x0][0x148] ;  /* 0x0000520000057ab9 */ /* 0x000fe20000000800 */
[----:B------:R-:W-:Y:S01]  /*8120*/  IMAD R18, R3, UR21, R2 ;  /* 0x0000001503127c24 */ /* 0x000fe2000f8e0202 */
[----:B------:R-:W-:Y:S01]  /*8130*/  PLOP3.LUT P1, PT, PT, PT, UP0, 0x80, 0x0 ;  /* 0x000000000000781c */ /* 0x000fe20003f2f008 */
[----:B------:R-:W-:Y:S01]  /*8140*/  IMAD.MOV.U32 R3, RZ, RZ, 0x1 ;  /* 0x00000001ff037424 */ /* 0x000fe200078e00ff */
[----:B------:R-:W-:-:S03]  /*8150*/  @UP0 UIMAD UR4, UR5, UR7, UR9 ;  /* 0x00000007050402a4 */ /* 0x000fc6000f8e0209 */
[----:B------:R-:W-:Y:S02]  /*8160*/  ULDC UR5, c[0x0][0x638] ;  /* 0x00018e0000057ab9 */ /* 0x000fe40000000800 */
[----:B------:R-:W-:Y:S02]  /*8170*/  IMAD R2, R4, UR5, R13 ;  /* 0x0000000504027c24 */ /* 0x000fe4000f8e020d */
[----:B--2---:R-:W-:Y:S01]  /*8180*/  IMAD R18, R18, R15, UR4 ;  /* 0x0000000412127e24 */ /* 0x004fe2000f8e020f */
[----:B------:R-:W-:Y:S02]  /*8190*/  ULDC UR4, c[0x0][0x600] ;  /* 0x0001800000047ab9 */ /* 0x000fe40000000800 */
[----:B------:R-:W-:-:S05]  /*81a0*/  IMAD R5, R2, UR4, R5 ;  /* 0x0000000402057c24 */ /* 0x000fca000f8e0205 */
[----:B------:R-:W-:Y:S02]  /*81b0*/  SEL R2, R5, R18, !P1 ;  /* 0x0000001205027207 */ /* 0x000fe40004800000 */
[----:B------:R-:W-:-:S07]  /*81c0*/  SEL R18, R18, R5, !P1 ;  /* 0x0000000512127207 */ /* 0x000fce0004800000 */
.L_x_171:
[----:B------:R-:W-:Y:S05]  /*81d0*/  BSYNC B1 ;  /* 0x0000000000017941 */ /* 0x000fea0003800000 */
.L_x_170:
[----:B------:R-:W-:-:S13]  /*81e0*/  LOP3.LUT P1, RZ, R3, 0xff, RZ, 0xc0, !PT ;  /* 0x000000ff03ff7812 */ /* 0x000fda000782c0ff */
[----:B------:R-:W-:Y:S05]  /*81f0*/  @P1 BRA `(.L_x_174) ;  /* 0xfffffff000ac1947 */ /* 0x000fea000383ffff */
[----:B------:R-:W-:Y:S05]  /*8200*/  BSYNC B0 ;  /* 0x0000000000007941 */ /* 0x000fea0003800000 */
.L_x_162:
[----:B------:R-:W-:-:S03]  /*8210*/  UMOV UR4, 0xffffffff ;  /* 0xffffffff00047882 */ /* 0x000fc60000000000 */
[----:B------:R-:W-:Y:S05]  /*8220*/  BRA.DIV UR4, `(.L_x_175) ;  /* 0x0000000604447947 */ /* 0x000fea000b800000 */
[----:B------:R-:W-:-:S13]  /*8230*/  ELECT P6, URZ, PT ;  /* 0x00000000003f782f */ /* 0x000fda00038c0000 */
.L_x_191:
[----:B------:R-:W-:Y:S04]  /*8240*/  BSSY B0, `(.L_x_176) ;  /* 0x000002c000007945 */ /* 0x000fe80003800000 */
[----:B------:R-:W-:Y:S05]  /*8250*/  @!P6 BRA `(.L_x_177) ;  /* 0x0000000000a8e947 */ /* 0x000fea0003800000 */
[----:B------:R-:W-:-:S04]  /*8260*/  ULOP3.LUT UR4, UR39, 0x2, URZ, 0xfc, !UPT ;  /* 0x0000000227047892 */ /* 0x000fc8000f8efc3f */
[----:B------:R-:W-:-:S06]  /*8270*/  UISETP.NE.AND UP0, UPT, UR4, 0x3, UPT ;  /* 0x000000030400788c */ /* 0x000fcc000bf05270 */
[----:B------:R-:W-:-:S13]  /*8280*/  PLOP3.LUT P0, PT, PT, PT, UP0, 0x80, 0x0 ;  /* 0x000000000000781c */ /* 0x000fda0003f0f008 */
[----:B------:R-:W-:Y:S05]  /*8290*/  @!P0 BRA `(.L_x_178) ;  /* 0x0000000000048947 */ /* 0x000fea0003800000 */
[----:B------:R-:W-:Y:S01]  /*82a0*/  BPT.TRAP 0x1 ;  /* 0x000000040000795c */ /* 0x000fe20000300000 */
.L_x_178:
[----:B------:R-:W0:Y:S01]  /*82b0*/  S2R R3, SR_CgaCtaId ;  /* 0x0000000000037919 */ /* 0x000e220000008800 */
[----:B------:R-:W-:-:S04]  /*82c0*/  MOV R2, 0x400 ;  /* 0x0000040000027802 */ /* 0x000fc80000000f00 */
[----:B0-----:R-:W-:Y:S02]  /*82d0*/  LEA R3, R3, R2, 0x18 ;  /* 0x0000000203037211 */ /* 0x001fe400078ec0ff */
[----:B------:R-:W-:-:S03]  /*82e0*/  SHF.L.U32 R2, R8, 0x1f, RZ ;  /* 0x0000001f08027819 */ /* 0x000fc600000006ff */
[----:B------:R-:W-:-:S04]  /*82f0*/  VIADD R3, R3, 0x20 ;  /* 0x0000002003037836 */ /* 0x000fc80000000000 */
[C---:B------:R-:W-:Y:S02]  /*8300*/  IMAD R7, R0.reuse, 0x8, R3 ;  /* 0x0000000800077824 */ /* 0x040fe400078e0203 */
[----:B------:R-:W-:Y:S02]  /*8310*/  VIADD R0, R0, 0x1 ;  /* 0x0000000100007836 */ /* 0x000fe40000000000 */
[----:B------:R-:W0:Y:S03]  /*8320*/  SYNCS.PHASECHK.TRANS64.TRYWAIT P0, [R7+URZ], R2 ;  /* 0x00000002070075a7 */ /* 0x000e26000800017f */
[----:B------:R-:W-:-:S04]  /*8330*/  ISETP.NE.AND P1, PT, R0, 0x4, PT ;  /* 0x000000040000780c */ /* 0x000fc80003f25270 */
[----:B------:R-:W-:Y:S02]  /*8340*/  SEL R5, RZ, 0x1, P1 ;  /* 0x00000001ff057807 */ /* 0x000fe40000800000 */
[----:B------:R-:W-:Y:S02]  /*8350*/  SEL R0, R0, RZ, P1 ;  /* 0x000000ff00007207 */ /* 0x000fe40000800000 */
[----:B------:R-:W-:-:S03]  /*8360*/  LOP3.LUT R5, R8, R5, RZ, 0x3c, !PT ;  /* 0x0000000508057212 */ /* 0x000fc600078e3cff */
[----:B------:R-:W-:Y:S01]  /*8370*/  IMAD R9, R0, 0x8, R3 ;  /* 0x0000000800097824 */ /* 0x000fe200078e0203 */
[----:B------:R-:W-:Y:S01]  /*8380*/  SHF.L.U32 R4, R5, 0x1f, RZ ;  /* 0x0000001f05047819 */ /* 0x000fe200000006ff */
[----:B0-----:R-:W-:Y:S06]  /*8390*/  @!P0 BRA `(.L_x_179) ;  /* 0x0000000400088947 */ /* 0x001fec0003800000 */
.L_x_192:
[----:B------:R-:W1:Y:S01]  /*83a0*/  SYNCS.PHASECHK.TRANS64.TRYWAIT P0, [R9+URZ], R4 ;  /* 0x00000004090075a7 */ /* 0x000e62000800017f */
[----:B------:R-:W-:-:S05]  /*83b0*/  VIADD R0, R0, 0x1 ;  /* 0x0000000100007836 */ /* 0x000fca0000000000 */
[----:B------:R-:W-:-:S04]  /*83c0*/  ISETP.NE.AND P1, PT, R0, 0x4, PT ;  /* 0x000000040000780c */ /* 0x000fc80003f25270 */
[----:B0-----:R-:W-:Y:S02]  /*83d0*/  SEL R2, RZ, 0x1, P1 ;  /* 0x00000001ff027807 */ /* 0x001fe40000800000 */
[----:B------:R-:W-:Y:S02]  /*83e0*/  SEL R0, R0, RZ, P1 ;  /* 0x000000ff00007207 */ /* 0x000fe40000800000 */
[----:B------:R-:W-:-:S03]  /*83f0*/  LOP3.LUT R7, R5, R2, RZ, 0x3c, !PT ;  /* 0x0000000205077212 */ /* 0x000fc600078e3cff */
[----:B------:R-:W-:Y:S01]  /*8400*/  IMAD R6, R0, 0x8, R3 ;  /* 0x0000000800067824 */ /* 0x000fe200078e0203 */
[----:B------:R-:W-:Y:S01]  /*8410*/  SHF.L.U32 R5, R7, 0x1f, RZ ;  /* 0x0000001f07057819 */ /* 0x000fe200000006ff */
[----:B-1----:R-:W-:Y:S06]  /*8420*/  @!P0 BRA `(.L_x_180) ;  /* 0x0000000000f88947 */ /* 0x002fec0003800000 */
.L_x_193:
[----:B------:R-:W1:Y:S01]  /*8430*/  SYNCS.PHASECHK.TRANS64.TRYWAIT P0, [R6+URZ], R5 ;  /* 0x00000005060075a7 */ /* 0x000e62000800017f */
[----:B------:R-:W-:-:S05]  /*8440*/  VIADD R0, R0, 0x1 ;  /* 0x0000000100007836 */ /* 0x000fca0000000000 */
[----:B------:R-:W-:-:S04]  /*8450*/  ISETP.NE.AND P1, PT, R0, 0x4, PT ;  /* 0x000000040000780c */ /* 0x000fc80003f25270 */
[----:B------:R-:W-:Y:S02]  /*8460*/  SEL R2, RZ, 0x1, P1 ;  /* 0x00000001ff027807 */ /* 0x000fe40000800000 */
[----:B------:R-:W-:Y:S02]  /*8470*/  SEL R0, R0, RZ, P1 ;  /* 0x000000ff00007207 */ /* 0x000fe40000800000 */
[----:B------:R-:W-:Y:S01]  /*8480*/  LOP3.LUT R2, R7, R2, RZ, 0x3c, !PT ;  /* 0x0000000207027212 */ /* 0x000fe200078e3cff */
[----:B-1----:R-:W-:Y:S06]  /*8490*/  @!P0 BRA `(.L_x_181) ;  /* 0x0000000000f08947 */ /* 0x002fec0003800000 */
.L_x_194:
[----:B------:R-:W-:Y:S01]  /*84a0*/  IMAD R3, R0, 0x8, R3 ;  /* 0x0000000800037824 */ /* 0x000fe200078e0203 */
[----:B------:R-:W-:-:S07]  /*84b0*/  SHF.L.U32 R0, R2, 0x1f, RZ ;  /* 0x0000001f02007819 */ /* 0x000fce00000006ff */
.L_x_182:
[----:B--2---:R2:W3:Y:S02]  /*84c0*/  SYNCS.PHASECHK.TRANS64.TRYWAIT P0, [R3+URZ], R0 ;  /* 0x00000000030075a7 */ /* 0x0044e4000800017f */
[----:B---3--:R-:W-:Y:S05]  /*84d0*/  @!P0 NANOSLEEP.SYNCS 0x989680 ;  /* 0x009896800000895d */ /* 0x008fea0003900000 */
[----:B------:R-:W3:Y:S02]  /*84e0*/  @!P0 SYNCS.PHASECHK.TRANS64 P0, [R3+URZ], R0 ;  /* 0x00000000030085a7 */ /* 0x000ee4000800007f */
[----:B---3--:R-:W-:Y:S05]  /*84f0*/  @!P0 BRA `(.L_x_182) ;  /* 0xfffffffc00f08947 */ /* 0x008fea000383ffff */
.L_x_177:
[----:B------:R-:W-:Y:S05]  /*8500*/  BSYNC B0 ;  /* 0x0000000000007941 */ /* 0x000fea0003800000 */
.L_x_176:
[----:B------:R-:W-:Y:S05]  /*8510*/  EXIT ;  /* 0x000000000000794d */ /* 0x000fea0003800000 */
.L_x_14:
[----:B0-----:R0:W1:Y:S02]  /*8520*/  SYNCS.PHASECHK.TRANS64.TRYWAIT P0, [R95+URZ+-0x8], R0 ;  /* 0xfffff8005f0075a7 */ /* 0x001064000800017f */
[----:B-1----:R-:W-:Y:S05]  /*8530*/  @!P0 NANOSLEEP.SYNCS 0x989680 ;  /* 0x009896800000895d */ /* 0x002fea0003900000 */
[----:B------:R-:W1:Y:S02]  /*8540*/  @!P0 SYNCS.PHASECHK.TRANS64 P0, [R95+URZ+-0x8], R0 ;  /* 0xfffff8005f0085a7 */ /* 0x000e64000800007f */
[----:B-1----:R-:W-:Y:S05]  /*8550*/  @!P0 BRA `(.L_x_14) ;  /* 0xfffffffc00f08947 */ /* 0x002fea000383ffff */
[----:B------:R-:W-:Y:S05]  /*8560*/  BRA `(.L_x_183) ;  /* 0xffffff9000387947 */ /* 0x000fea000383ffff */
.L_x_19:
[----:B-1----:R1:W2:Y:S02]  /*8570*/  SYNCS.PHASECHK.TRANS64.TRYWAIT P1, [R3+URZ], R0 ;  /* 0x00000000030075a7 */ /* 0x0022a4000802017f */
[----:B--2---:R-:W-:Y:S05]  /*8580*/  @!P1 NANOSLEEP.SYNCS 0x989680 ;  /* 0x009896800000995d */ /* 0x004fea0003900000 */
[----:B------:R-:W2:Y:S02]  /*8590*/  @!P1 SYNCS.PHASECHK.TRANS64 P1, [R3+URZ], R0 ;  /* 0x00000000030095a7 */ /* 0x000ea4000802007f */
[----:B--2---:R-:W-:Y:S05]  /*85a0*/  @!P1 BRA `(.L_x_19) ;  /* 0xfffffffc00f09947 */ /* 0x004fea000383ffff */
[----:B------:R-:W-:Y:S05]  /*85b0*/  BRA `(.L_x_18) ;  /* 0xffffff9000b07947 */ /* 0x000fea000383ffff */
.L_x_24:
[----:B-1----:R-:W-:-:S04]  /*85c0*/  IMAD.U32 R4, RZ, RZ, UR4 ;  /* 0x00000004ff047e24 */ /* 0x002fc8000f8e00ff */
[----:B------:R1:W2:Y:S03]  /*85d0*/  SYNCS.PHASECHK.TRANS64.TRYWAIT P1, [R4+URZ], R3 ;  /* 0x00000003040075a7 */ /* 0x0002a6000802017f */
[----:B--2---:R-:W-:Y:S05]  /*85e0*/  @!P1 NANOSLEEP.SYNCS 0x989680 ;  /* 0x009896800000995d */ /* 0x004fea0003900000 */
[----:B------:R-:W2:Y:S02]  /*85f0*/  @!P1 SYNCS.PHASECHK.TRANS64 P1, [R4+URZ], R3 ;  /* 0x00000003040095a7 */ /* 0x000ea4000802007f */
[----:B--2---:R-:W-:Y:S05]  /*8600*/  @!P1 BRA `(.L_x_24) ;  /* 0xfffffffc00ec9947 */ /* 0x004fea000383ffff */
[----:B------:R-:W-:Y:S05]  /*8610*/  BRA `(.L_x_23) ;  /* 0xffffff9800d07947 */ /* 0x000fea000383ffff */
.L_x_30:
[----:B0-----:R0:W1:Y:S02]  /*8620*/  SYNCS.PHASECHK.TRANS64.TRYWAIT P0, [R95+URZ+0x8], R0 ;  /* 0x000008005f0075a7 */ /* 0x001064000800017f */
[----:B-1----:R-:W-:Y:S05]  /*8630*/  @!P0 NANOSLEEP.SYNCS 0x989680 ;  /* 0x009896800000895d */ /* 0x002fea0003900000 */
[----:B------:R-:W1:Y:S02]  /*8640*/  @!P0 SYNCS.PHASECHK.TRANS64 P0, [R95+URZ+0x8], R0 ;  /* 0x000008005f0085a7 */ /* 0x000e64000800007f */
[----:B-1----:R-:W-:Y:S05]  /*8650*/  @!P0 BRA `(.L_x_30) ;  /* 0xfffffffc00f08947 */ /* 0x002fea000383ffff */
[----:B------:R-:W-:Y:S05]  /*8660*/  BRA `(.L_x_184) ;  /* 0xffffffa400287947 */ /* 0x000fea000383ffff */
.L_x_163:
[----:B------:R-:W-:Y:S01]  /*8670*/  BSSY B1, `(.L_x_185) ;  /* 0x0000006000017945 */ /* 0x000fe20003800000 */
[----:B------:R-:W-:-:S07]  /*8680*/  IMAD.MOV.U32 R15, RZ, RZ, -0x1 ;  /* 0xffffffffff0f7424 */ /* 0x000fce00078e00ff */
[----:B------:R-:W-:Y:S05]  /*8690*/  WARPSYNC.COLLECTIVE R15, `(.L_x_186) ;  /* 0x000000000f0c7348 */ /* 0x000fea0003c00000 */
[----:B------:R-:W-:Y:S02]  /*86a0*/  ELECT P6, UR62, PT ;  /* 0x00000000003e782f */ /* 0x000fe400038c0000 */
[----:B------:R-:W-:Y:S01]  /*86b0*/  MOV R14, UR62 ;  /* 0x0000003e000e7c02 */ /* 0x000fe20008000f00 */
[----:B------:R-:W-:Y:S10]  /*86c0*/  ENDCOLLECTIVE ;  /* 0x000000000000791b */ /* 0x000ff40003800000 */
.L_x_186:
[----:B------:R-:W-:Y:S05]  /*86d0*/  BSYNC B1 ;  /* 0x0000000000017941 */ /* 0x000fea0003800000 */
.L_x_185:
[----:B------:R-:W-:Y:S05]  /*86e0*/  BRA `(.L_x_187) ;  /* 0xffffffec007c7947 */ /* 0x000fea000383ffff */
.L_x_166:
[----:B-1----:R1:W2:Y:S02]  /*86f0*/  SYNCS.PHASECHK.TRANS64.TRYWAIT P1, [R7+URZ+0x20], R4 ;  /* 0x00002004070075a7 */ /* 0x0022a4000802017f */
[----:B--2---:R-:W-:Y:S05]  /*8700*/  @!P1 NANOSLEEP.SYNCS 0x989680 ;  /* 0x009896800000995d */ /* 0x004fea0003900000 */
[----:B------:R-:W2:Y:S02]  /*8710*/  @!P1 SYNCS.PHASECHK.TRANS64 P1, [R7+URZ+0x20], R4 ;  /* 0x00002004070095a7 */ /* 0x000ea4000802007f */
[----:B--2---:R-:W-:Y:S05]  /*8720*/  @!P1 BRA `(.L_x_166) ;  /* 0xfffffffc00f09947 */ /* 0x004fea000383ffff */
[----:B------:R-:W-:Y:S05]  /*8730*/  BRA `(.L_x_188) ;  /* 0xffffffec00b07947 */ /* 0x000fea000383ffff */
.L_x_175:
[----:B------:R-:W-:Y:S01]  /*8740*/  BSSY B0, `(.L_x_189) ;  /* 0x0000006000007945 */ /* 0x000fe20003800000 */
[----:B------:R-:W-:-:S07]  /*8750*/  IMAD.MOV.U32 R15, RZ, RZ, -0x1 ;  /* 0xffffffffff0f7424 */ /* 0x000fce00078e00ff */
[----:B------:R-:W-:Y:S05]  /*8760*/  WARPSYNC.COLLECTIVE R15, `(.L_x_190) ;  /* 0x000000000f0c7348 */ /* 0x000fea0003c00000 */
[----:B------:R-:W-:Y:S02]  /*8770*/  ELECT P6, UR62, PT ;  /* 0x00000000003e782f */ /* 0x000fe400038c0000 */
[----:B------:R-:W-:Y:S01]  /*8780*/  MOV R14, UR62 ;  /* 0x0000003e000e7c02 */ /* 0x000fe20008000f00 */
[----:B------:R-:W-:Y:S10]  /*8790*/  ENDCOLLECTIVE ;  /* 0x000000000000791b */ /* 0x000ff40003800000 */
.L_x_190:
[----:B------:R-:W-:Y:S05]  /*87a0*/  BSYNC B0 ;  /* 0x0000000000007941 */ /* 0x000fea0003800000 */
.L_x_189:
[----:B------:R-:W-:Y:S05]  /*87b0*/  BRA `(.L_x_191) ;  /* 0xfffffff800a07947 */ /* 0x000fea000383ffff */
.L_x_179:
[----:B0-----:R0:W1:Y:S02]  /*87c0*/  SYNCS.PHASECHK.TRANS64.TRYWAIT P0, [R7+URZ], R2 ;  /* 0x00000002070075a7 */ /* 0x001064000800017f */
[----:B-1----:R-:W-:Y:S05]  /*87d0*/  @!P0 NANOSLEEP.SYNCS 0x989680 ;  /* 0x009896800000895d */ /* 0x002fea0003900000 */
[----:B------:R-:W1:Y:S02]  /*87e0*/  @!P0 SYNCS.PHASECHK.TRANS64 P0, [R7+URZ], R2 ;  /* 0x00000002070085a7 */ /* 0x000e64000800007f */
[----:B-1----:R-:W-:Y:S05]  /*87f0*/  @!P0 BRA `(.L_x_179) ;  /* 0xfffffffc00f08947 */ /* 0x002fea000383ffff */
[----:B------:R-:W-:Y:S05]  /*8800*/  BRA `(.L_x_192) ;  /* 0xfffffff800e47947 */ /* 0x000fea000383ffff */
.L_x_180:
[----:B0-----:R0:W1:Y:S02]  /*8810*/  SYNCS.PHASECHK.TRANS64.TRYWAIT P0, [R9+URZ], R4 ;  /* 0x00000004090075a7 */ /* 0x001064000800017f */
[----:B-1----:R-:W-:Y:S05]  /*8820*/  @!P0 NANOSLEEP.SYNCS 0x989680 ;  /* 0x009896800000895d */ /* 0x002fea0003900000 */
[----:B------:R-:W1:Y:S02]  /*8830*/  @!P0 SYNCS.PHASECHK.TRANS64 P0, [R9+URZ], R4 ;  /* 0x00000004090085a7 */ /* 0x000e64000800007f */
[----:B-1----:R-:W-:Y:S05]  /*8840*/  @!P0 BRA `(.L_x_180) ;  /* 0xfffffffc00f08947 */ /* 0x002fea000383ffff */
[----:B------:R-:W-:Y:S05]  /*8850*/  BRA `(.L_x_193) ;  /* 0xfffffff800f47947 */ /* 0x000fea000383ffff */
.L_x_181:
[----:B-1----:R1:W2:Y:S02]  /*8860*/  SYNCS.PHASECHK.TRANS64.TRYWAIT P0, [R6+URZ], R5 ;  /* 0x00000005060075a7 */ /* 0x0022a4000800017f */
[----:B--2---:R-:W-:Y:S05]  /*8870*/  @!P0 NANOSLEEP.SYNCS 0x989680 ;  /* 0x009896800000895d */ /* 0x004fea0003900000 */
[----:B------:R-:W2:Y:S02]  /*8880*/  @!P0 SYNCS.PHASECHK.TRANS64 P0, [R6+URZ], R5 ;  /* 0x00000005060085a7 */ /* 0x000ea4000800007f */
[----:B--2---:R-:W-:Y:S05]  /*8890*/  @!P0 BRA `(.L_x_181) ;  /* 0xfffffffc00f08947 */ /* 0x004fea000383ffff */
[----:B------:R-:W-:Y:S05]  /*88a0*/  BRA `(.L_x_194) ;  /* 0xfffffff800fc7947 */ /* 0x000fea000383ffff */
.L_x_195:
[----:B------:R-:W-:-:S00]  /*88b0*/  BRA `(.L_x_195) ;  /* 0xfffffffc00fc7947 */ /* 0x000fc0000383ffff */
[----:B------:R-:W-:-:S00]  /*88c0*/  NOP ;  /* 0x0000000000007918 */ /* 0x000fc00000000000 */
        /* <DEDUP_REMOVED lines=11> */
.L_x_196:


//--------------------- .nv.global.init           --------------------------
	.section	.nv.global.init,"aw",@progbits
.nv.global.init:
	.type		$str$22,@object
	.size		$str$22,($str$23 - $str$22)
$str$22:
        /*0000*/ 	.byte	0x6b, 0x5f, 0x74, 0x69, 0x6c, 0x65, 0x5f, 0x63, 0x6f, 0x75, 0x6e, 0x74, 0x20, 0x3e, 0x3d, 0x20
        /*0010*/ 	.byte	0x31, 0x00
	.type		$str$23,@object
	.size		$str$23,(__unnamed_1 - $str$23)
$str$23:
        /*0012*/ 	.byte	0x2f, 0x74, 0x6d, 0x70, 0x2f, 0x63, 0x75, 0x74, 0x6c, 0x61, 0x73, 0x73, 0x5f, 0x73, 0x77, 0x65
        /*0022*/ 	.byte	0x65, 0x70, 0x5f, 0x73, 0x72, 0x63, 0x2f, 0x69, 0x6e, 0x63, 0x6c, 0x75, 0x64, 0x65, 0x2f, 0x63
        /*0032*/ 	.byte	0x75, 0x74, 0x6c, 0x61, 0x73, 0x73, 0x2f, 0x67, 0x65, 0x6d, 0x6d, 0x2f, 0x63, 0x6f, 0x6c, 0x6c
        /*0042*/ 	.byte	0x65, 0x63, 0x74, 0x69, 0x76, 0x65, 0x2f, 0x73, 0x6d, 0x39, 0x30, 0x5f, 0x6d, 0x6d, 0x61, 0x5f
        /*0052*/ 	.byte	0x74, 0x6d, 0x61, 0x5f, 0x67, 0x6d, 0x6d, 0x61, 0x5f, 0x73, 0x73, 0x5f, 0x77, 0x61, 0x72, 0x70
        /*0062*/ 	.byte	0x73, 0x70, 0x65, 0x63, 0x69, 0x61, 0x6c, 0x69, 0x7a, 0x65, 0x64, 0x2e, 0x68, 0x70, 0x70, 0x00
	.type		__unnamed_1,@object
	.size		__unnamed_1,(.L_0 - __unnamed_1)
__unnamed_1:
        /*0072*/ 	.byte	0x76, 0x6f, 0x69, 0x64, 0x20, 0x63, 0x75, 0x74, 0x6c, 0x61, 0x73, 0x73, 0x3a, 0x3a, 0x67, 0x65
        /* <DEDUP_REMOVED lines=176> */
        /*0b82*/ 	.byte	0x3a, 0x3a, 0x69, 0x64, 0x65, 0x6e, 0x74, 0x69, 0x74, 0x79, 0x5d, 0x00
.L_0:


//--------------------- .nv.shared._ZN7cutlass13device_kernelINS_4gemm6kernel13GemmUniversalIN4cute5tupleIJiiiiEEENS1_10collective13CollectiveMmaINS1_34MainloopSm90TmaGmmaWarpSpecializedILi4ENS5_IJNS4_1CILi1EEESB_SB_EEENS1_32KernelTmaWarpSpecializedPingpongEEENS5_IJNSA_ILi64EEENSA_ILi128EEESG_EEENS_10tfloat32_tENS5_IJlSB_lEEESI_SJ_NS4_8TiledMMAINS4_8MMA_AtomIJNS4_4SM904GMMA30MMA_64x128x8_F32TF32TF32_SS_TNILNSN_7ScaleInE1ELSP_1EEEEEENS4_6LayoutISC_NS5_IJNSA_ILi0EEEST_ST_EEEEENS5_IJNS4_10UnderscoreESW_SW_EEEEENS4_13SM90_TMA_LOADENS4_14ComposedLayoutINS4_7SwizzleILi3ELi4ELi3EEENS4_18smem_ptr_flag_bitsILi32EEENSS_INS5_IJNSA_ILi8EEENSA_ILi32EEEEEENS5_IJS16_SB_EEEEEEEvNS4_8identityESZ_S1A_vS1B_EENS_8epilogue10collective6detail29Sm90TmaWarpSpecializedAdapterINS1E_15DefaultEpilogueISI_SJ_SJ_NS1D_6thread17LinearCombinationISI_Li1EffLNS1I_9ScaleType4KindE0ELNS_15FloatRoundStyleE2ESI_EENS1_15EpilogueDefaultEEEEEvvEEEEvNT_6ParamsE --------------------------
	.section	.nv.shared._ZN7cutlass13device_kernelINS_4gemm6kernel13GemmUniversalIN4cute5tupleIJiiiiEEENS1_10collective13CollectiveMmaINS1_34MainloopSm90TmaGmmaWarpSpecializedILi4ENS5_IJNS4_1CILi1EEESB_SB_EEENS1_32KernelTmaWarpSpecializedPingpongEEENS5_IJNSA_ILi64EEENSA_ILi128EEESG_EEENS_10tfloat32_tENS5_IJlSB_lEEESI_SJ_NS4_8TiledMMAINS4_8MMA_AtomIJNS4_4SM904GMMA30MMA_64x128x8_F32TF32TF32_SS_TNILNSN_7ScaleInE1ELSP_1EEEEEENS4_6LayoutISC_NS5_IJNSA_ILi0EEEST_ST_EEEEENS5_IJNS4_10UnderscoreESW_SW_EEEEENS4_13SM90_TMA_LOADENS4_14ComposedLayoutINS4_7SwizzleILi3ELi4ELi3EEENS4_18smem_ptr_flag_bitsILi32EEENSS_INS5_IJNSA_ILi8EEENSA_ILi32EEEEEENS5_IJS16_SB_EEEEEEEvNS4_8identityESZ_S1A_vS1B_EENS_8epilogue10collective6detail29Sm90TmaWarpSpecializedAdapterINS1E_15DefaultEpilogueISI_SJ_SJ_NS1D_6thread17LinearCombinationISI_Li1EffLNS1I_9ScaleType4KindE0ELNS_15FloatRoundStyleE2ESI_EENS1_15EpilogueDefaultEEEEEvvEEEEvNT_6ParamsE,"aw",@nobits
	.sectionflags	@""
	.align	16
	.zero		1024


//--------------------- .nv.shared.reserved.0     --------------------------
	.section	.nv.shared.reserved.0,"aw",@nobits
	.weak		__nv_reservedSMEM_offset_0_alias
	.size		__nv_reservedSMEM_offset_0_alias, 0, 0
	.other		__nv_reservedSMEM_offset_0_alias,@"STO_CUDA_RESERVED_SHARED STV_DEFAULT"
__nv_reservedSMEM_offset_0_alias:
	.zero		0


//--------------------- .nv.global                --------------------------
	.section	.nv.global,"aw",@nobits
.nv.global:
	.type		_ZN40_INTERNAL_01996901_4_k_cu_516a92ce_237114cute1_E,@object
	.size		_ZN40_INTERNAL_01996901_4_k_cu_516a92ce_237114cute1_E,(_ZN40_INTERNAL_01996901_4_k_cu_516a92ce_237114cuda3std3__45__cpo6cbeginE - _ZN40_INTERNAL_01996901_4_k_cu_516a92ce_237114cute1_E)
_ZN40_INTERNAL_01996901_4_k_cu_516a92ce_237114cute1_E:
	.zero		1
	.type		_ZN40_INTERNAL_01996901_4_k_cu_516a92ce_237114cuda3std3__45__cpo6cbeginE,@object
	.size		_ZN40_INTERNAL_01996901_4_k_cu_516a92ce_237114cuda3std3__45__cpo6cbeginE,(_ZN40_INTERNAL_01996901_4_k_cu_516a92ce_237114cuda3std3__48in_placeE - _ZN40_INTERNAL_01996901_4_k_cu_516a92ce_237114cuda3std3__45__cpo6cbeginE)
_ZN40_INTERNAL_01996901_4_k_cu_516a92ce_237114cuda3std3__45__cpo6cbeginE:
	.zero		1
	.type		_ZN40_INTERNAL_01996901_4_k_cu_516a92ce_237114cuda3std3__48in_placeE,@object
	.size		_ZN40_INTERNAL_01996901_4_k_cu_516a92ce_237114cuda3std3__48in_placeE,(_ZN40_INTERNAL_01996901_4_k_cu_516a92ce_237114cuda3std6ranges3__45__cpo9iter_moveE - _ZN40_INTERNAL_01996901_4_k_cu_516a92ce_237114cuda3std3__48in_placeE)
_ZN40_INTERNAL_01996901_4_k_cu_516a92ce_237114cuda3std3__48in_placeE:
	.zero		1
	.type		_ZN40_INTERNAL_01996901_4_k_cu_516a92ce_237114cuda3std6ranges3__45__cpo9iter_moveE,@object
	.size		_ZN40_INTERNAL_01996901_4_k_cu_516a92ce_237114cuda3std6ranges3__45__cpo9iter_moveE,(_ZN40_INTERNAL_01996901_4_k_cu_516a92ce_237114cuda3std3__45__cpo5beginE - _ZN40_INTERNAL_01996901_4_k_cu_516a92ce_237114cuda3std6ranges3__45__cpo9iter_moveE)
_ZN40_INTERNAL_01996901_4_k_cu_516a92ce_237114cuda3std6ranges3__45__cpo9iter_moveE:
	.zero		1
	.type		_ZN40_INTERNAL_01996901_4_k_cu_516a92ce_237114cuda3std3__45__cpo5beginE,@object
	.size		_ZN40_INTERNAL_01996901_4_k_cu_516a92ce_237114cuda3std3__45__cpo5beginE,(_ZN40_INTERNAL_01996901_4_k_cu_516a92ce_237114cuda3std3__442_GLOBAL__N__01996901_4_k_cu_516a92ce_237116ignoreE - _ZN40_INTERNAL_01996901_4_k_cu_516a92ce_237114cuda3std3__45__cpo5beginE)
_ZN40_INTERNAL_01996901_4_k_cu_516a92ce_237114cuda3std3__45__cpo5beginE:
	.zero		1
	.type		_ZN40_INTERNAL_01996901_4_k_cu_516a92ce_237114cuda3std3__442_GLOBAL__N__01996901_4_k_cu_516a92ce_237116ignoreE,@object
	.size		_ZN40_INTERNAL_01996901_4_k_cu_516a92ce_237114cuda3std3__442_GLOBAL__N__01996901_4_k_cu_516a92ce_237116ignoreE,(_ZN40_INTERNAL_01996901_4_k_cu_516a92ce_237114cute7productE - _ZN40_INTERNAL_01996901_4_k_cu_516a92ce_237114cuda3std3__442_GLOBAL__N__01996901_4_k_cu_516a92ce_237116ignoreE)
_ZN40_INTERNAL_01996901_4_k_cu_516a92ce_237114cuda3std3__442_GLOBAL__N__01996901_4_k_cu_516a92ce_237116ignoreE:
	.zero		1
	.type		_ZN40_INTERNAL_01996901_4_k_cu_516a92ce_237114cute7productE,@object
	.size		_ZN40_INTERNAL_01996901_4_k_cu_516a92ce_237114cute7productE,(_ZN40_INTERNAL_01996901_4_k_cu_516a92ce_237114cuda3std3__45__cpo3endE - _ZN40_INTERNAL_01996901_4_k_cu_516a92ce_237114cute7productE)
_ZN40_INTERNAL_01996901_4_k_cu_516a92ce_237114cute7productE:
	.zero		1
	.type		_ZN40_INTERNAL_01996901_4_k_cu_516a92ce_237114cuda3std3__45__cpo3endE,@object
	.size		_ZN40_INTERNAL_01996901_4_k_cu_516a92ce_237114cuda3std3__45__cpo3endE,(_ZN40_INTERNAL_01996901_4_k_cu_516a92ce_237114cuda3std3__419piecewise_constructE - _ZN40_INTERNAL_01996901_4_k_cu_516a92ce_237114cuda3std3__45__cpo3endE)
_ZN40_INTERNAL_01996901_4_k_cu_516a92ce_237114cuda3std3__45__cpo3endE:
	.zero		1
	.type		_ZN40_INTERNAL_01996901_4_k_cu_516a92ce_237114cuda3std3__419piecewise_constructE,@object
	.size		_ZN40_INTERNAL_01996901_4_k_cu_516a92ce_237114cuda3std3__419piecewise_constructE,(_ZN40_INTERNAL_01996901_4_k_cu_516a92ce_237114cuda3std3__45__cpo4cendE - _ZN40_INTERNAL_01996901_4_k_cu_516a92ce_237114cuda3std3__419piecewise_constructE)
_ZN40_INTERNAL_01996901_4_k_cu_516a92ce_237114cuda3std3__419piecewise_constructE:
	.zero		1
	.type		_ZN40_INTERNAL_01996901_4_k_cu_516a92ce_237114cuda3std3__45__cpo4cendE,@object
	.size		_ZN40_INTERNAL_01996901_4_k_cu_516a92ce_237114cuda3std3__45__cpo4cendE,(_ZN40_INTERNAL_01996901_4_k_cu_516a92ce_237114cuda3std6ranges3__45__cpo4swapE - _ZN40_INTERNAL_01996901_4_k_cu_516a92ce_237114cuda3std3__45__cpo4cendE)
_ZN40_INTERNAL_01996901_4_k_cu_516a92ce_237114cuda3std3__45__cpo4cendE:
	.zero		1
	.type		_ZN40_INTERNAL_01996901_4_k_cu_516a92ce_237114cuda3std6ranges3__45__cpo4swapE,@object
	.size		_ZN40_INTERNAL_01996901_4_k_cu_516a92ce_237114cuda3std6ranges3__45__cpo4swapE,(.L_8 - _ZN40_INTERNAL_01996901_4_k_cu_516a92ce_237114cuda3std6ranges3__45__cpo4swapE)
_ZN40_INTERNAL_01996901_4_k_cu_516a92ce_237114cuda3std6ranges3__45__cpo4swapE:
	.zero		1
.L_8:


//--------------------- .nv.constant0._ZN7cutlass13device_kernelINS_4gemm6kernel13GemmUniversalIN4cute5tupleIJiiiiEEENS1_10collective13CollectiveMmaINS1_34MainloopSm90TmaGmmaWarpSpecializedILi4ENS5_IJNS4_1CILi1EEESB_SB_EEENS1_32KernelTmaWarpSpecializedPingpongEEENS5_IJNSA_ILi64EEENSA_ILi128EEESG_EEENS_10tfloat32_tENS5_IJlSB_lEEESI_SJ_NS4_8TiledMMAINS4_8MMA_AtomIJNS4_4SM904GMMA30MMA_64x128x8_F32TF32TF32_SS_TNILNSN_7ScaleInE1ELSP_1EEEEEENS4_6LayoutISC_NS5_IJNSA_ILi0EEEST_ST_EEEEENS5_IJNS4_10UnderscoreESW_SW_EEEEENS4_13SM90_TMA_LOADENS4_14ComposedLayoutINS4_7SwizzleILi3ELi4ELi3EEENS4_18smem_ptr_flag_bitsILi32EEENSS_INS5_IJNSA_ILi8EEENSA_ILi32EEEEEENS5_IJS16_SB_EEEEEEEvNS4_8identityESZ_S1A_vS1B_EENS_8epilogue10collective6detail29Sm90TmaWarpSpecializedAdapterINS1E_15DefaultEpilogueISI_SJ_SJ_NS1D_6thread17LinearCombinationISI_Li1EffLNS1I_9ScaleType4KindE0ELNS_15FloatRoundStyleE2ESI_EENS1_15EpilogueDefaultEEEEEvvEEEEvNT_6ParamsE --------------------------
	.section	.nv.constant0._ZN7cutlass13device_kernelINS_4gemm6kernel13GemmUniversalIN4cute5tupleIJiiiiEEENS1_10collective13CollectiveMmaINS1_34MainloopSm90TmaGmmaWarpSpecializedILi4ENS5_IJNS4_1CILi1EEESB_SB_EEENS1_32KernelTmaWarpSpecializedPingpongEEENS5_IJNSA_ILi64EEENSA_ILi128EEESG_EEENS_10tfloat32_tENS5_IJlSB_lEEESI_SJ_NS4_8TiledMMAINS4_8MMA_AtomIJNS4_4SM904GMMA30MMA_64x128x8_F32TF32TF32_SS_TNILNSN_7ScaleInE1ELSP_1EEEEEENS4_6LayoutISC_NS5_IJNSA_ILi0EEEST_ST_EEEEENS5_IJNS4_10UnderscoreESW_SW_EEEEENS4_13SM90_TMA_LOADENS4_14ComposedLayoutINS4_7SwizzleILi3ELi4ELi3EEENS4_18smem_ptr_flag_bitsILi32EEENSS_INS5_IJNSA_ILi8EEENSA_ILi32EEEEEENS5_IJS16_SB_EEEEEEEvNS4_8identityESZ_S1A_vS1B_EENS_8epilogue10collective6detail29Sm90TmaWarpSpecializedAdapterINS1E_15DefaultEpilogueISI_SJ_SJ_NS1D_6thread17LinearCombinationISI_Li1EffLNS1I_9ScaleType4KindE0ELNS_15FloatRoundStyleE2ESI_EENS1_15EpilogueDefaultEEEEEvvEEEEvNT_6ParamsE,"a",@progbits
	.sectionflags	@""
	.align	4
.nv.constant0._ZN7cutlass13device_kernelINS_4gemm6kernel13GemmUniversalIN4cute5tupleIJiiiiEEENS1_10collective13CollectiveMmaINS1_34MainloopSm90TmaGmmaWarpSpecializedILi4ENS5_IJNS4_1CILi1EEESB_SB_EEENS1_32KernelTmaWarpSpecializedPingpongEEENS5_IJNSA_ILi64EEENSA_ILi128EEESG_EEENS_10tfloat32_tENS5_IJlSB_lEEESI_SJ_NS4_8TiledMMAINS4_8MMA_AtomIJNS4_4SM904GMMA30MMA_64x128x8_F32TF32TF32_SS_TNILNSN_7ScaleInE1ELSP_1EEEEEENS4_6LayoutISC_NS5_IJNSA_ILi0EEEST_ST_EEEEENS5_IJNS4_10UnderscoreESW_SW_EEEEENS4_13SM90_TMA_LOADENS4_14ComposedLayoutINS4_7SwizzleILi3ELi4ELi3EEENS4_18smem_ptr_flag_bitsILi32EEENSS_INS5_IJNSA_ILi8EEENSA_ILi32EEEEEENS5_IJS16_SB_EEEEEEEvNS4_8identityESZ_S1A_vS1B_EENS_8epilogue10collective6detail29Sm90TmaWarpSpecializedAdapterINS1E_15DefaultEpilogueISI_SJ_SJ_NS1D_6thread17LinearCombinationISI_Li1EffLNS1I_9ScaleType4KindE0ELNS_15FloatRoundStyleE2ESI_EENS1_15EpilogueDefaultEEEEEvvEEEEvNT_6ParamsE:
	.zero		1664


//--------------------- SYMBOLS --------------------------

	.type		.nv.reservedSmem.offset0,@object
	.size		.nv.reservedSmem.offset0,0x4
	.type		__assertfail,@function
